//
// Generated by NVIDIA NVVM Compiler
//
// Compiler Build ID: CL-36424714
// Cuda compilation tools, release 13.0, V13.0.88
// Based on NVVM 20.0.0
//

.version 9.0
.target sm_100
.address_size 64

	// .globl	_Z17softmax_kernel_v1PKfPfii

.visible .entry _Z17softmax_kernel_v1PKfPfii(
	.param .u64 .ptr .align 1 _Z17softmax_kernel_v1PKfPfii_param_0,
	.param .u64 .ptr .align 1 _Z17softmax_kernel_v1PKfPfii_param_1,
	.param .u32 _Z17softmax_kernel_v1PKfPfii_param_2,
	.param .u32 _Z17softmax_kernel_v1PKfPfii_param_3
)
{
	.reg .pred 	%p<29>;
	.reg .b32 	%r<146>;
	.reg .b32 	%f<496>;
	.reg .b64 	%rd<37>;

	ld.param.u64 	%rd7, [_Z17softmax_kernel_v1PKfPfii_param_0];
	ld.param.u64 	%rd8, [_Z17softmax_kernel_v1PKfPfii_param_1];
	ld.param.u32 	%r52, [_Z17softmax_kernel_v1PKfPfii_param_2];
	ld.param.u32 	%r51, [_Z17softmax_kernel_v1PKfPfii_param_3];
	cvta.to.global.u64 	%rd1, %rd8;
	cvta.to.global.u64 	%rd2, %rd7;
	mov.u32 	%r53, %ctaid.x;
	mov.u32 	%r54, %ntid.x;
	mov.u32 	%r55, %tid.x;
	mad.lo.s32 	%r1, %r53, %r54, %r55;
	setp.ge.s32 	%p1, %r1, %r52;
	@%p1 bra 	$L__BB0_38;
	setp.lt.s32 	%p2, %r51, 1;
	mov.f32 	%f486, 0fFF800000;
	@%p2 bra 	$L__BB0_14;
	mul.lo.s32 	%r2, %r51, %r1;
	and.b32  	%r3, %r51, 15;
	setp.lt.u32 	%p3, %r51, 16;
	mov.f32 	%f486, 0fFF800000;
	mov.b32 	%r129, 0;
	@%p3 bra 	$L__BB0_5;
	and.b32  	%r129, %r51, 2147483632;
	neg.s32 	%r135, %r129;
	add.s64 	%rd3, %rd2, 32;
	mov.f32 	%f486, 0fFF800000;
	mov.u32 	%r134, %r2;
$L__BB0_4:
	.pragma "nounroll";
	mul.wide.s32 	%rd9, %r134, 4;
	add.s64 	%rd10, %rd3, %rd9;
	ld.global.f32 	%f30, [%rd10+-32];
	max.f32 	%f31, %f486, %f30;
	ld.global.f32 	%f32, [%rd10+-28];
	max.f32 	%f33, %f31, %f32;
	ld.global.f32 	%f34, [%rd10+-24];
	max.f32 	%f35, %f33, %f34;
	ld.global.f32 	%f36, [%rd10+-20];
	max.f32 	%f37, %f35, %f36;
	ld.global.f32 	%f38, [%rd10+-16];
	max.f32 	%f39, %f37, %f38;
	ld.global.f32 	%f40, [%rd10+-12];
	max.f32 	%f41, %f39, %f40;
	ld.global.f32 	%f42, [%rd10+-8];
	max.f32 	%f43, %f41, %f42;
	ld.global.f32 	%f44, [%rd10+-4];
	max.f32 	%f45, %f43, %f44;
	ld.global.f32 	%f46, [%rd10];
	max.f32 	%f47, %f45, %f46;
	ld.global.f32 	%f48, [%rd10+4];
	max.f32 	%f49, %f47, %f48;
	ld.global.f32 	%f50, [%rd10+8];
	max.f32 	%f51, %f49, %f50;
	ld.global.f32 	%f52, [%rd10+12];
	max.f32 	%f53, %f51, %f52;
	ld.global.f32 	%f54, [%rd10+16];
	max.f32 	%f55, %f53, %f54;
	ld.global.f32 	%f56, [%rd10+20];
	max.f32 	%f57, %f55, %f56;
	ld.global.f32 	%f58, [%rd10+24];
	max.f32 	%f59, %f57, %f58;
	ld.global.f32 	%f60, [%rd10+28];
	max.f32 	%f486, %f59, %f60;
	add.s32 	%r135, %r135, 16;
	add.s32 	%r134, %r134, 16;
	setp.eq.s32 	%p4, %r135, 0;
	@%p4 bra 	$L__BB0_5;
	bra.uni 	$L__BB0_4;
$L__BB0_5:
	setp.eq.s32 	%p5, %r3, 0;
	@%p5 bra 	$L__BB0_14;
	and.b32  	%r7, %r51, 7;
	setp.lt.u32 	%p6, %r3, 8;
	@%p6 bra 	$L__BB0_8;
	add.s32 	%r57, %r129, %r2;
	mul.wide.s32 	%rd11, %r57, 4;
	add.s64 	%rd12, %rd2, %rd11;
	ld.global.f32 	%f62, [%rd12];
	max.f32 	%f63, %f486, %f62;
	ld.global.f32 	%f64, [%rd12+4];
	max.f32 	%f65, %f63, %f64;
	ld.global.f32 	%f66, [%rd12+8];
	max.f32 	%f67, %f65, %f66;
	ld.global.f32 	%f68, [%rd12+12];
	max.f32 	%f69, %f67, %f68;
	ld.global.f32 	%f70, [%rd12+16];
	max.f32 	%f71, %f69, %f70;
	ld.global.f32 	%f72, [%rd12+20];
	max.f32 	%f73, %f71, %f72;
	ld.global.f32 	%f74, [%rd12+24];
	max.f32 	%f75, %f73, %f74;
	ld.global.f32 	%f76, [%rd12+28];
	max.f32 	%f486, %f75, %f76;
	add.s32 	%r129, %r129, 8;
$L__BB0_8:
	setp.eq.s32 	%p7, %r7, 0;
	@%p7 bra 	$L__BB0_14;
	and.b32  	%r10, %r51, 3;
	setp.lt.u32 	%p8, %r7, 4;
	@%p8 bra 	$L__BB0_11;
	add.s32 	%r58, %r129, %r2;
	mul.wide.s32 	%rd13, %r58, 4;
	add.s64 	%rd14, %rd2, %rd13;
	ld.global.f32 	%f78, [%rd14];
	max.f32 	%f79, %f486, %f78;
	ld.global.f32 	%f80, [%rd14+4];
	max.f32 	%f81, %f79, %f80;
	ld.global.f32 	%f82, [%rd14+8];
	max.f32 	%f83, %f81, %f82;
	ld.global.f32 	%f84, [%rd14+12];
	max.f32 	%f486, %f83, %f84;
	add.s32 	%r129, %r129, 4;
$L__BB0_11:
	setp.eq.s32 	%p9, %r10, 0;
	@%p9 bra 	$L__BB0_14;
	add.s32 	%r133, %r129, %r2;
	neg.s32 	%r132, %r10;
$L__BB0_13:
	.pragma "nounroll";
	mul.wide.s32 	%rd15, %r133, 4;
	add.s64 	%rd16, %rd2, %rd15;
	ld.global.f32 	%f85, [%rd16];
	max.f32 	%f486, %f486, %f85;
	add.s32 	%r133, %r133, 1;
	add.s32 	%r132, %r132, 1;
	setp.ne.s32 	%p10, %r132, 0;
	@%p10 bra 	$L__BB0_13;
$L__BB0_14:
	setp.lt.s32 	%p11, %r51, 1;
	mov.f32 	%f494, 0f00000000;
	@%p11 bra 	$L__BB0_26;
	mul.lo.s32 	%r19, %r51, %r1;
	and.b32  	%r20, %r51, 7;
	setp.lt.u32 	%p12, %r51, 8;
	mov.f32 	%f494, 0f00000000;
	mov.b32 	%r136, 0;
	@%p12 bra 	$L__BB0_18;
	and.b32  	%r136, %r51, 2147483640;
	neg.s32 	%r140, %r136;
	add.s64 	%rd4, %rd2, 16;
	mov.f32 	%f494, 0f00000000;
	mov.u32 	%r139, %r19;
$L__BB0_17:
	.pragma "nounroll";
	mul.wide.s32 	%rd17, %r139, 4;
	add.s64 	%rd18, %rd4, %rd17;
	ld.global.f32 	%f90, [%rd18+-16];
	sub.f32 	%f91, %f90, %f486;
	fma.rn.f32 	%f92, %f91, 0f3BBB989D, 0f3F000000;
	cvt.sat.f32.f32 	%f93, %f92;
	mov.f32 	%f94, 0f4B400001;
	mov.f32 	%f95, 0f437C0000;
	fma.rm.f32 	%f96, %f93, %f95, %f94;
	add.f32 	%f97, %f96, 0fCB40007F;
	neg.f32 	%f98, %f97;
	fma.rn.f32 	%f99, %f91, 0f3FB8AA3B, %f98;
	fma.rn.f32 	%f100, %f91, 0f32A57060, %f99;
	mov.b32 	%r60, %f96;
	shl.b32 	%r61, %r60, 23;
	mov.b32 	%f101, %r61;
	ex2.approx.ftz.f32 	%f102, %f100;
	fma.rn.f32 	%f103, %f102, %f101, %f494;
	ld.global.f32 	%f104, [%rd18+-12];
	sub.f32 	%f105, %f104, %f486;
	fma.rn.f32 	%f106, %f105, 0f3BBB989D, 0f3F000000;
	cvt.sat.f32.f32 	%f107, %f106;
	fma.rm.f32 	%f108, %f107, %f95, %f94;
	add.f32 	%f109, %f108, 0fCB40007F;
	neg.f32 	%f110, %f109;
	fma.rn.f32 	%f111, %f105, 0f3FB8AA3B, %f110;
	fma.rn.f32 	%f112, %f105, 0f32A57060, %f111;
	mov.b32 	%r62, %f108;
	shl.b32 	%r63, %r62, 23;
	mov.b32 	%f113, %r63;
	ex2.approx.ftz.f32 	%f114, %f112;
	fma.rn.f32 	%f115, %f114, %f113, %f103;
	ld.global.f32 	%f116, [%rd18+-8];
	sub.f32 	%f117, %f116, %f486;
	fma.rn.f32 	%f118, %f117, 0f3BBB989D, 0f3F000000;
	cvt.sat.f32.f32 	%f119, %f118;
	fma.rm.f32 	%f120, %f119, %f95, %f94;
	add.f32 	%f121, %f120, 0fCB40007F;
	neg.f32 	%f122, %f121;
	fma.rn.f32 	%f123, %f117, 0f3FB8AA3B, %f122;
	fma.rn.f32 	%f124, %f117, 0f32A57060, %f123;
	mov.b32 	%r64, %f120;
	shl.b32 	%r65, %r64, 23;
	mov.b32 	%f125, %r65;
	ex2.approx.ftz.f32 	%f126, %f124;
	fma.rn.f32 	%f127, %f126, %f125, %f115;
	ld.global.f32 	%f128, [%rd18+-4];
	sub.f32 	%f129, %f128, %f486;
	fma.rn.f32 	%f130, %f129, 0f3BBB989D, 0f3F000000;
	cvt.sat.f32.f32 	%f131, %f130;
	fma.rm.f32 	%f132, %f131, %f95, %f94;
	add.f32 	%f133, %f132, 0fCB40007F;
	neg.f32 	%f134, %f133;
	fma.rn.f32 	%f135, %f129, 0f3FB8AA3B, %f134;
	fma.rn.f32 	%f136, %f129, 0f32A57060, %f135;
	mov.b32 	%r66, %f132;
	shl.b32 	%r67, %r66, 23;
	mov.b32 	%f137, %r67;
	ex2.approx.ftz.f32 	%f138, %f136;
	fma.rn.f32 	%f139, %f138, %f137, %f127;
	ld.global.f32 	%f140, [%rd18];
	sub.f32 	%f141, %f140, %f486;
	fma.rn.f32 	%f142, %f141, 0f3BBB989D, 0f3F000000;
	cvt.sat.f32.f32 	%f143, %f142;
	fma.rm.f32 	%f144, %f143, %f95, %f94;
	add.f32 	%f145, %f144, 0fCB40007F;
	neg.f32 	%f146, %f145;
	fma.rn.f32 	%f147, %f141, 0f3FB8AA3B, %f146;
	fma.rn.f32 	%f148, %f141, 0f32A57060, %f147;
	mov.b32 	%r68, %f144;
	shl.b32 	%r69, %r68, 23;
	mov.b32 	%f149, %r69;
	ex2.approx.ftz.f32 	%f150, %f148;
	fma.rn.f32 	%f151, %f150, %f149, %f139;
	ld.global.f32 	%f152, [%rd18+4];
	sub.f32 	%f153, %f152, %f486;
	fma.rn.f32 	%f154, %f153, 0f3BBB989D, 0f3F000000;
	cvt.sat.f32.f32 	%f155, %f154;
	fma.rm.f32 	%f156, %f155, %f95, %f94;
	add.f32 	%f157, %f156, 0fCB40007F;
	neg.f32 	%f158, %f157;
	fma.rn.f32 	%f159, %f153, 0f3FB8AA3B, %f158;
	fma.rn.f32 	%f160, %f153, 0f32A57060, %f159;
	mov.b32 	%r70, %f156;
	shl.b32 	%r71, %r70, 23;
	mov.b32 	%f161, %r71;
	ex2.approx.ftz.f32 	%f162, %f160;
	fma.rn.f32 	%f163, %f162, %f161, %f151;
	ld.global.f32 	%f164, [%rd18+8];
	sub.f32 	%f165, %f164, %f486;
	fma.rn.f32 	%f166, %f165, 0f3BBB989D, 0f3F000000;
	cvt.sat.f32.f32 	%f167, %f166;
	fma.rm.f32 	%f168, %f167, %f95, %f94;
	add.f32 	%f169, %f168, 0fCB40007F;
	neg.f32 	%f170, %f169;
	fma.rn.f32 	%f171, %f165, 0f3FB8AA3B, %f170;
	fma.rn.f32 	%f172, %f165, 0f32A57060, %f171;
	mov.b32 	%r72, %f168;
	shl.b32 	%r73, %r72, 23;
	mov.b32 	%f173, %r73;
	ex2.approx.ftz.f32 	%f174, %f172;
	fma.rn.f32 	%f175, %f174, %f173, %f163;
	ld.global.f32 	%f176, [%rd18+12];
	sub.f32 	%f177, %f176, %f486;
	fma.rn.f32 	%f178, %f177, 0f3BBB989D, 0f3F000000;
	cvt.sat.f32.f32 	%f179, %f178;
	fma.rm.f32 	%f180, %f179, %f95, %f94;
	add.f32 	%f181, %f180, 0fCB40007F;
	neg.f32 	%f182, %f181;
	fma.rn.f32 	%f183, %f177, 0f3FB8AA3B, %f182;
	fma.rn.f32 	%f184, %f177, 0f32A57060, %f183;
	mov.b32 	%r74, %f180;
	shl.b32 	%r75, %r74, 23;
	mov.b32 	%f185, %r75;
	ex2.approx.ftz.f32 	%f186, %f184;
	fma.rn.f32 	%f494, %f186, %f185, %f175;
	add.s32 	%r140, %r140, 8;
	add.s32 	%r139, %r139, 8;
	setp.eq.s32 	%p13, %r140, 0;
	@%p13 bra 	$L__BB0_18;
	bra.uni 	$L__BB0_17;
$L__BB0_18:
	setp.eq.s32 	%p14, %r20, 0;
	@%p14 bra 	$L__BB0_26;
	and.b32  	%r28, %r51, 3;
	setp.lt.u32 	%p15, %r20, 4;
	@%p15 bra 	$L__BB0_21;
	add.s32 	%r76, %r136, %r19;
	mul.wide.s32 	%rd19, %r76, 4;
	add.s64 	%rd20, %rd2, %rd19;
	ld.global.f32 	%f188, [%rd20];
	sub.f32 	%f189, %f188, %f486;
	fma.rn.f32 	%f190, %f189, 0f3BBB989D, 0f3F000000;
	cvt.sat.f32.f32 	%f191, %f190;
	mov.f32 	%f192, 0f4B400001;
	mov.f32 	%f193, 0f437C0000;
	fma.rm.f32 	%f194, %f191, %f193, %f192;
	add.f32 	%f195, %f194, 0fCB40007F;
	neg.f32 	%f196, %f195;
	fma.rn.f32 	%f197, %f189, 0f3FB8AA3B, %f196;
	fma.rn.f32 	%f198, %f189, 0f32A57060, %f197;
	mov.b32 	%r77, %f194;
	shl.b32 	%r78, %r77, 23;
	mov.b32 	%f199, %r78;
	ex2.approx.ftz.f32 	%f200, %f198;
	fma.rn.f32 	%f201, %f200, %f199, %f494;
	ld.global.f32 	%f202, [%rd20+4];
	sub.f32 	%f203, %f202, %f486;
	fma.rn.f32 	%f204, %f203, 0f3BBB989D, 0f3F000000;
	cvt.sat.f32.f32 	%f205, %f204;
	fma.rm.f32 	%f206, %f205, %f193, %f192;
	add.f32 	%f207, %f206, 0fCB40007F;
	neg.f32 	%f208, %f207;
	fma.rn.f32 	%f209, %f203, 0f3FB8AA3B, %f208;
	fma.rn.f32 	%f210, %f203, 0f32A57060, %f209;
	mov.b32 	%r79, %f206;
	shl.b32 	%r80, %r79, 23;
	mov.b32 	%f211, %r80;
	ex2.approx.ftz.f32 	%f212, %f210;
	fma.rn.f32 	%f213, %f212, %f211, %f201;
	ld.global.f32 	%f214, [%rd20+8];
	sub.f32 	%f215, %f214, %f486;
	fma.rn.f32 	%f216, %f215, 0f3BBB989D, 0f3F000000;
	cvt.sat.f32.f32 	%f217, %f216;
	fma.rm.f32 	%f218, %f217, %f193, %f192;
	add.f32 	%f219, %f218, 0fCB40007F;
	neg.f32 	%f220, %f219;
	fma.rn.f32 	%f221, %f215, 0f3FB8AA3B, %f220;
	fma.rn.f32 	%f222, %f215, 0f32A57060, %f221;
	mov.b32 	%r81, %f218;
	shl.b32 	%r82, %r81, 23;
	mov.b32 	%f223, %r82;
	ex2.approx.ftz.f32 	%f224, %f222;
	fma.rn.f32 	%f225, %f224, %f223, %f213;
	ld.global.f32 	%f226, [%rd20+12];
	sub.f32 	%f227, %f226, %f486;
	fma.rn.f32 	%f228, %f227, 0f3BBB989D, 0f3F000000;
	cvt.sat.f32.f32 	%f229, %f228;
	fma.rm.f32 	%f230, %f229, %f193, %f192;
	add.f32 	%f231, %f230, 0fCB40007F;
	neg.f32 	%f232, %f231;
	fma.rn.f32 	%f233, %f227, 0f3FB8AA3B, %f232;
	fma.rn.f32 	%f234, %f227, 0f32A57060, %f233;
	mov.b32 	%r83, %f230;
	shl.b32 	%r84, %r83, 23;
	mov.b32 	%f235, %r84;
	ex2.approx.ftz.f32 	%f236, %f234;
	fma.rn.f32 	%f494, %f236, %f235, %f225;
	add.s32 	%r136, %r136, 4;
$L__BB0_21:
	setp.eq.s32 	%p16, %r28, 0;
	@%p16 bra 	$L__BB0_26;
	setp.eq.s32 	%p17, %r28, 1;
	@%p17 bra 	$L__BB0_24;
	add.s32 	%r85, %r136, %r19;
	mul.wide.s32 	%rd21, %r85, 4;
	add.s64 	%rd22, %rd2, %rd21;
	ld.global.f32 	%f238, [%rd22];
	sub.f32 	%f239, %f238, %f486;
	fma.rn.f32 	%f240, %f239, 0f3BBB989D, 0f3F000000;
	cvt.sat.f32.f32 	%f241, %f240;
	mov.f32 	%f242, 0f4B400001;
	mov.f32 	%f243, 0f437C0000;
	fma.rm.f32 	%f244, %f241, %f243, %f242;
	add.f32 	%f245, %f244, 0fCB40007F;
	neg.f32 	%f246, %f245;
	fma.rn.f32 	%f247, %f239, 0f3FB8AA3B, %f246;
	fma.rn.f32 	%f248, %f239, 0f32A57060, %f247;
	mov.b32 	%r86, %f244;
	shl.b32 	%r87, %r86, 23;
	mov.b32 	%f249, %r87;
	ex2.approx.ftz.f32 	%f250, %f248;
	fma.rn.f32 	%f251, %f250, %f249, %f494;
	ld.global.f32 	%f252, [%rd22+4];
	sub.f32 	%f253, %f252, %f486;
	fma.rn.f32 	%f254, %f253, 0f3BBB989D, 0f3F000000;
	cvt.sat.f32.f32 	%f255, %f254;
	fma.rm.f32 	%f256, %f255, %f243, %f242;
	add.f32 	%f257, %f256, 0fCB40007F;
	neg.f32 	%f258, %f257;
	fma.rn.f32 	%f259, %f253, 0f3FB8AA3B, %f258;
	fma.rn.f32 	%f260, %f253, 0f32A57060, %f259;
	mov.b32 	%r88, %f256;
	shl.b32 	%r89, %r88, 23;
	mov.b32 	%f261, %r89;
	ex2.approx.ftz.f32 	%f262, %f260;
	fma.rn.f32 	%f494, %f262, %f261, %f251;
	add.s32 	%r136, %r136, 2;
$L__BB0_24:
	and.b32  	%r90, %r51, 1;
	setp.eq.b32 	%p18, %r90, 1;
	not.pred 	%p19, %p18;
	@%p19 bra 	$L__BB0_26;
	add.s32 	%r91, %r136, %r19;
	mul.wide.s32 	%rd23, %r91, 4;
	add.s64 	%rd24, %rd2, %rd23;
	ld.global.f32 	%f263, [%rd24];
	sub.f32 	%f264, %f263, %f486;
	fma.rn.f32 	%f265, %f264, 0f3BBB989D, 0f3F000000;
	cvt.sat.f32.f32 	%f266, %f265;
	mov.f32 	%f267, 0f4B400001;
	mov.f32 	%f268, 0f437C0000;
	fma.rm.f32 	%f269, %f266, %f268, %f267;
	add.f32 	%f270, %f269, 0fCB40007F;
	neg.f32 	%f271, %f270;
	fma.rn.f32 	%f272, %f264, 0f3FB8AA3B, %f271;
	fma.rn.f32 	%f273, %f264, 0f32A57060, %f272;
	mov.b32 	%r92, %f269;
	shl.b32 	%r93, %r92, 23;
	mov.b32 	%f274, %r93;
	ex2.approx.ftz.f32 	%f275, %f273;
	fma.rn.f32 	%f494, %f275, %f274, %f494;
$L__BB0_26:
	setp.lt.s32 	%p20, %r51, 1;
	@%p20 bra 	$L__BB0_38;
	mul.lo.s32 	%r33, %r51, %r1;
	and.b32  	%r34, %r51, 7;
	setp.lt.u32 	%p21, %r51, 8;
	mov.b32 	%r143, 0;
	@%p21 bra 	$L__BB0_30;
	and.b32  	%r143, %r51, 2147483640;
	neg.s32 	%r142, %r143;
	add.s64 	%rd5, %rd2, 16;
	add.s64 	%rd6, %rd1, 16;
	mov.u32 	%r141, %r33;
$L__BB0_29:
	.pragma "nounroll";
	mul.wide.s32 	%rd25, %r141, 4;
	add.s64 	%rd26, %rd5, %rd25;
	add.s64 	%rd27, %rd6, %rd25;
	ld.global.f32 	%f276, [%rd26+-16];
	sub.f32 	%f277, %f276, %f486;
	fma.rn.f32 	%f278, %f277, 0f3BBB989D, 0f3F000000;
	cvt.sat.f32.f32 	%f279, %f278;
	mov.f32 	%f280, 0f4B400001;
	mov.f32 	%f281, 0f437C0000;
	fma.rm.f32 	%f282, %f279, %f281, %f280;
	add.f32 	%f283, %f282, 0fCB40007F;
	neg.f32 	%f284, %f283;
	fma.rn.f32 	%f285, %f277, 0f3FB8AA3B, %f284;
	fma.rn.f32 	%f286, %f277, 0f32A57060, %f285;
	mov.b32 	%r95, %f282;
	shl.b32 	%r96, %r95, 23;
	mov.b32 	%f287, %r96;
	ex2.approx.ftz.f32 	%f288, %f286;
	mul.f32 	%f289, %f288, %f287;
	div.rn.f32 	%f290, %f289, %f494;
	st.global.f32 	[%rd27+-16], %f290;
	ld.global.f32 	%f291, [%rd26+-12];
	sub.f32 	%f292, %f291, %f486;
	fma.rn.f32 	%f293, %f292, 0f3BBB989D, 0f3F000000;
	cvt.sat.f32.f32 	%f294, %f293;
	fma.rm.f32 	%f295, %f294, %f281, %f280;
	add.f32 	%f296, %f295, 0fCB40007F;
	neg.f32 	%f297, %f296;
	fma.rn.f32 	%f298, %f292, 0f3FB8AA3B, %f297;
	fma.rn.f32 	%f299, %f292, 0f32A57060, %f298;
	mov.b32 	%r97, %f295;
	shl.b32 	%r98, %r97, 23;
	mov.b32 	%f300, %r98;
	ex2.approx.ftz.f32 	%f301, %f299;
	mul.f32 	%f302, %f301, %f300;
	div.rn.f32 	%f303, %f302, %f494;
	st.global.f32 	[%rd27+-12], %f303;
	ld.global.f32 	%f304, [%rd26+-8];
	sub.f32 	%f305, %f304, %f486;
	fma.rn.f32 	%f306, %f305, 0f3BBB989D, 0f3F000000;
	cvt.sat.f32.f32 	%f307, %f306;
	fma.rm.f32 	%f308, %f307, %f281, %f280;
	add.f32 	%f309, %f308, 0fCB40007F;
	neg.f32 	%f310, %f309;
	fma.rn.f32 	%f311, %f305, 0f3FB8AA3B, %f310;
	fma.rn.f32 	%f312, %f305, 0f32A57060, %f311;
	mov.b32 	%r99, %f308;
	shl.b32 	%r100, %r99, 23;
	mov.b32 	%f313, %r100;
	ex2.approx.ftz.f32 	%f314, %f312;
	mul.f32 	%f315, %f314, %f313;
	div.rn.f32 	%f316, %f315, %f494;
	st.global.f32 	[%rd27+-8], %f316;
	ld.global.f32 	%f317, [%rd26+-4];
	sub.f32 	%f318, %f317, %f486;
	fma.rn.f32 	%f319, %f318, 0f3BBB989D, 0f3F000000;
	cvt.sat.f32.f32 	%f320, %f319;
	fma.rm.f32 	%f321, %f320, %f281, %f280;
	add.f32 	%f322, %f321, 0fCB40007F;
	neg.f32 	%f323, %f322;
	fma.rn.f32 	%f324, %f318, 0f3FB8AA3B, %f323;
	fma.rn.f32 	%f325, %f318, 0f32A57060, %f324;
	mov.b32 	%r101, %f321;
	shl.b32 	%r102, %r101, 23;
	mov.b32 	%f326, %r102;
	ex2.approx.ftz.f32 	%f327, %f325;
	mul.f32 	%f328, %f327, %f326;
	div.rn.f32 	%f329, %f328, %f494;
	st.global.f32 	[%rd27+-4], %f329;
	ld.global.f32 	%f330, [%rd26];
	sub.f32 	%f331, %f330, %f486;
	fma.rn.f32 	%f332, %f331, 0f3BBB989D, 0f3F000000;
	cvt.sat.f32.f32 	%f333, %f332;
	fma.rm.f32 	%f334, %f333, %f281, %f280;
	add.f32 	%f335, %f334, 0fCB40007F;
	neg.f32 	%f336, %f335;
	fma.rn.f32 	%f337, %f331, 0f3FB8AA3B, %f336;
	fma.rn.f32 	%f338, %f331, 0f32A57060, %f337;
	mov.b32 	%r103, %f334;
	shl.b32 	%r104, %r103, 23;
	mov.b32 	%f339, %r104;
	ex2.approx.ftz.f32 	%f340, %f338;
	mul.f32 	%f341, %f340, %f339;
	div.rn.f32 	%f342, %f341, %f494;
	st.global.f32 	[%rd27], %f342;
	ld.global.f32 	%f343, [%rd26+4];
	sub.f32 	%f344, %f343, %f486;
	fma.rn.f32 	%f345, %f344, 0f3BBB989D, 0f3F000000;
	cvt.sat.f32.f32 	%f346, %f345;
	fma.rm.f32 	%f347, %f346, %f281, %f280;
	add.f32 	%f348, %f347, 0fCB40007F;
	neg.f32 	%f349, %f348;
	fma.rn.f32 	%f350, %f344, 0f3FB8AA3B, %f349;
	fma.rn.f32 	%f351, %f344, 0f32A57060, %f350;
	mov.b32 	%r105, %f347;
	shl.b32 	%r106, %r105, 23;
	mov.b32 	%f352, %r106;
	ex2.approx.ftz.f32 	%f353, %f351;
	mul.f32 	%f354, %f353, %f352;
	div.rn.f32 	%f355, %f354, %f494;
	st.global.f32 	[%rd27+4], %f355;
	ld.global.f32 	%f356, [%rd26+8];
	sub.f32 	%f357, %f356, %f486;
	fma.rn.f32 	%f358, %f357, 0f3BBB989D, 0f3F000000;
	cvt.sat.f32.f32 	%f359, %f358;
	fma.rm.f32 	%f360, %f359, %f281, %f280;
	add.f32 	%f361, %f360, 0fCB40007F;
	neg.f32 	%f362, %f361;
	fma.rn.f32 	%f363, %f357, 0f3FB8AA3B, %f362;
	fma.rn.f32 	%f364, %f357, 0f32A57060, %f363;
	mov.b32 	%r107, %f360;
	shl.b32 	%r108, %r107, 23;
	mov.b32 	%f365, %r108;
	ex2.approx.ftz.f32 	%f366, %f364;
	mul.f32 	%f367, %f366, %f365;
	div.rn.f32 	%f368, %f367, %f494;
	st.global.f32 	[%rd27+8], %f368;
	ld.global.f32 	%f369, [%rd26+12];
	sub.f32 	%f370, %f369, %f486;
	fma.rn.f32 	%f371, %f370, 0f3BBB989D, 0f3F000000;
	cvt.sat.f32.f32 	%f372, %f371;
	fma.rm.f32 	%f373, %f372, %f281, %f280;
	add.f32 	%f374, %f373, 0fCB40007F;
	neg.f32 	%f375, %f374;
	fma.rn.f32 	%f376, %f370, 0f3FB8AA3B, %f375;
	fma.rn.f32 	%f377, %f370, 0f32A57060, %f376;
	mov.b32 	%r109, %f373;
	shl.b32 	%r110, %r109, 23;
	mov.b32 	%f378, %r110;
	ex2.approx.ftz.f32 	%f379, %f377;
	mul.f32 	%f380, %f379, %f378;
	div.rn.f32 	%f381, %f380, %f494;
	st.global.f32 	[%rd27+12], %f381;
	add.s32 	%r142, %r142, 8;
	add.s32 	%r141, %r141, 8;
	setp.ne.s32 	%p22, %r142, 0;
	@%p22 bra 	$L__BB0_29;
$L__BB0_30:
	setp.eq.s32 	%p23, %r34, 0;
	@%p23 bra 	$L__BB0_38;
	and.b32  	%r46, %r51, 3;
	setp.lt.u32 	%p24, %r34, 4;
	@%p24 bra 	$L__BB0_33;
	add.s32 	%r111, %r143, %r33;
	mul.wide.s32 	%rd28, %r111, 4;
	add.s64 	%rd29, %rd2, %rd28;
	ld.global.f32 	%f382, [%rd29];
	sub.f32 	%f383, %f382, %f486;
	fma.rn.f32 	%f384, %f383, 0f3BBB989D, 0f3F000000;
	cvt.sat.f32.f32 	%f385, %f384;
	mov.f32 	%f386, 0f4B400001;
	mov.f32 	%f387, 0f437C0000;
	fma.rm.f32 	%f388, %f385, %f387, %f386;
	add.f32 	%f389, %f388, 0fCB40007F;
	neg.f32 	%f390, %f389;
	fma.rn.f32 	%f391, %f383, 0f3FB8AA3B, %f390;
	fma.rn.f32 	%f392, %f383, 0f32A57060, %f391;
	mov.b32 	%r112, %f388;
	shl.b32 	%r113, %r112, 23;
	mov.b32 	%f393, %r113;
	ex2.approx.ftz.f32 	%f394, %f392;
	mul.f32 	%f395, %f394, %f393;
	div.rn.f32 	%f396, %f395, %f494;
	add.s64 	%rd30, %rd1, %rd28;
	st.global.f32 	[%rd30], %f396;
	ld.global.f32 	%f397, [%rd29+4];
	sub.f32 	%f398, %f397, %f486;
	fma.rn.f32 	%f399, %f398, 0f3BBB989D, 0f3F000000;
	cvt.sat.f32.f32 	%f400, %f399;
	fma.rm.f32 	%f401, %f400, %f387, %f386;
	add.f32 	%f402, %f401, 0fCB40007F;
	neg.f32 	%f403, %f402;
	fma.rn.f32 	%f404, %f398, 0f3FB8AA3B, %f403;
	fma.rn.f32 	%f405, %f398, 0f32A57060, %f404;
	mov.b32 	%r114, %f401;
	shl.b32 	%r115, %r114, 23;
	mov.b32 	%f406, %r115;
	ex2.approx.ftz.f32 	%f407, %f405;
	mul.f32 	%f408, %f407, %f406;
	div.rn.f32 	%f409, %f408, %f494;
	st.global.f32 	[%rd30+4], %f409;
	ld.global.f32 	%f410, [%rd29+8];
	sub.f32 	%f411, %f410, %f486;
	fma.rn.f32 	%f412, %f411, 0f3BBB989D, 0f3F000000;
	cvt.sat.f32.f32 	%f413, %f412;
	fma.rm.f32 	%f414, %f413, %f387, %f386;
	add.f32 	%f415, %f414, 0fCB40007F;
	neg.f32 	%f416, %f415;
	fma.rn.f32 	%f417, %f411, 0f3FB8AA3B, %f416;
	fma.rn.f32 	%f418, %f411, 0f32A57060, %f417;
	mov.b32 	%r116, %f414;
	shl.b32 	%r117, %r116, 23;
	mov.b32 	%f419, %r117;
	ex2.approx.ftz.f32 	%f420, %f418;
	mul.f32 	%f421, %f420, %f419;
	div.rn.f32 	%f422, %f421, %f494;
	st.global.f32 	[%rd30+8], %f422;
	ld.global.f32 	%f423, [%rd29+12];
	sub.f32 	%f424, %f423, %f486;
	fma.rn.f32 	%f425, %f424, 0f3BBB989D, 0f3F000000;
	cvt.sat.f32.f32 	%f426, %f425;
	fma.rm.f32 	%f427, %f426, %f387, %f386;
	add.f32 	%f428, %f427, 0fCB40007F;
	neg.f32 	%f429, %f428;
	fma.rn.f32 	%f430, %f424, 0f3FB8AA3B, %f429;
	fma.rn.f32 	%f431, %f424, 0f32A57060, %f430;
	mov.b32 	%r118, %f427;
	shl.b32 	%r119, %r118, 23;
	mov.b32 	%f432, %r119;
	ex2.approx.ftz.f32 	%f433, %f431;
	mul.f32 	%f434, %f433, %f432;
	div.rn.f32 	%f435, %f434, %f494;
	st.global.f32 	[%rd30+12], %f435;
	add.s32 	%r143, %r143, 4;
$L__BB0_33:
	setp.eq.s32 	%p25, %r46, 0;
	@%p25 bra 	$L__BB0_38;
	setp.eq.s32 	%p26, %r46, 1;
	@%p26 bra 	$L__BB0_36;
	add.s32 	%r120, %r143, %r33;
	mul.wide.s32 	%rd31, %r120, 4;
	add.s64 	%rd32, %rd2, %rd31;
	ld.global.f32 	%f436, [%rd32];
	sub.f32 	%f437, %f436, %f486;
	fma.rn.f32 	%f438, %f437, 0f3BBB989D, 0f3F000000;
	cvt.sat.f32.f32 	%f439, %f438;
	mov.f32 	%f440, 0f4B400001;
	mov.f32 	%f441, 0f437C0000;
	fma.rm.f32 	%f442, %f439, %f441, %f440;
	add.f32 	%f443, %f442, 0fCB40007F;
	neg.f32 	%f444, %f443;
	fma.rn.f32 	%f445, %f437, 0f3FB8AA3B, %f444;
	fma.rn.f32 	%f446, %f437, 0f32A57060, %f445;
	mov.b32 	%r121, %f442;
	shl.b32 	%r122, %r121, 23;
	mov.b32 	%f447, %r122;
	ex2.approx.ftz.f32 	%f448, %f446;
	mul.f32 	%f449, %f448, %f447;
	div.rn.f32 	%f450, %f449, %f494;
	add.s64 	%rd33, %rd1, %rd31;
	st.global.f32 	[%rd33], %f450;
	ld.global.f32 	%f451, [%rd32+4];
	sub.f32 	%f452, %f451, %f486;
	fma.rn.f32 	%f453, %f452, 0f3BBB989D, 0f3F000000;
	cvt.sat.f32.f32 	%f454, %f453;
	fma.rm.f32 	%f455, %f454, %f441, %f440;
	add.f32 	%f456, %f455, 0fCB40007F;
	neg.f32 	%f457, %f456;
	fma.rn.f32 	%f458, %f452, 0f3FB8AA3B, %f457;
	fma.rn.f32 	%f459, %f452, 0f32A57060, %f458;
	mov.b32 	%r123, %f455;
	shl.b32 	%r124, %r123, 23;
	mov.b32 	%f460, %r124;
	ex2.approx.ftz.f32 	%f461, %f459;
	mul.f32 	%f462, %f461, %f460;
	div.rn.f32 	%f463, %f462, %f494;
	st.global.f32 	[%rd33+4], %f463;
	add.s32 	%r143, %r143, 2;
$L__BB0_36:
	and.b32  	%r125, %r51, 1;
	setp.eq.b32 	%p27, %r125, 1;
	not.pred 	%p28, %p27;
	@%p28 bra 	$L__BB0_38;
	add.s32 	%r126, %r143, %r33;
	mul.wide.s32 	%rd34, %r126, 4;
	add.s64 	%rd35, %rd2, %rd34;
	ld.global.f32 	%f464, [%rd35];
	sub.f32 	%f465, %f464, %f486;
	fma.rn.f32 	%f466, %f465, 0f3BBB989D, 0f3F000000;
	cvt.sat.f32.f32 	%f467, %f466;
	mov.f32 	%f468, 0f4B400001;
	mov.f32 	%f469, 0f437C0000;
	fma.rm.f32 	%f470, %f467, %f469, %f468;
	add.f32 	%f471, %f470, 0fCB40007F;
	neg.f32 	%f472, %f471;
	fma.rn.f32 	%f473, %f465, 0f3FB8AA3B, %f472;
	fma.rn.f32 	%f474, %f465, 0f32A57060, %f473;
	mov.b32 	%r127, %f470;
	shl.b32 	%r128, %r127, 23;
	mov.b32 	%f475, %r128;
	ex2.approx.ftz.f32 	%f476, %f474;
	mul.f32 	%f477, %f476, %f475;
	div.rn.f32 	%f478, %f477, %f494;
	add.s64 	%rd36, %rd1, %rd34;
	st.global.f32 	[%rd36], %f478;
$L__BB0_38:
	ret;

}


// ===== COMPILED SASS (sm_100) =====

	.target	sm_100

	.elftype	@"ET_EXEC"


//--------------------- .note.nv.tkinfo           --------------------------
	.section	.note.nv.tkinfo,"",@"SHT_NOTE"
	.sectionflags	@"SHF_NOTE_NV_TKINFO"
	.tkinfo
        /*0018*/ 	.word	0x00000002
        /*0030*/ 	.string	""
        /*0030*/ 	.string	"ptxas"
        /*0030*/ 	.string	"Cuda compilation tools, release 13.0, V13.0.88"
        /*0030*/ 	.string	"Build cuda_13.0.r13.0/compiler.36424714_0"
        /*0030*/ 	.string	"-arch sm_100 -m 64 "



//--------------------- .note.nv.cuinfo           --------------------------
	.section	.note.nv.cuinfo,"",@"SHT_NOTE"
	.sectionflags	@"SHF_NOTE_NV_CUINFO"
        /*0018*/ 	.short	0x0002
        /*001a*/ 	.short	0x0064
        /*001c*/ 	.short	0x0082
	.zero		2


//--------------------- .nv.info                  --------------------------
	.section	.nv.info,"",@"SHT_CUDA_INFO"
	.align	4


	//----- nvinfo : EIATTR_REGCOUNT
	.align		4
        /*0000*/ 	.byte	0x04, 0x2f
        /*0002*/ 	.short	(.L_1 - .L_0)
	.align		4
.L_0:
        /*0004*/ 	.word	index@(_Z17softmax_kernel_v1PKfPfii)
        /*0008*/ 	.word	0x00000020


	//----- nvinfo : EIATTR_FRAME_SIZE
	.align		4
.L_1:
        /*000c*/ 	.byte	0x04, 0x11
        /*000e*/ 	.short	(.L_3 - .L_2)
	.align		4
.L_2:
        /*0010*/ 	.word	index@($__internal_0_$__cuda_sm3x_div_rn_noftz_f32_slowpath)
        /*0014*/ 	.word	0x00000000


	//----- nvinfo : EIATTR_FRAME_SIZE
	.align		4
.L_3:
        /*0018*/ 	.byte	0x04, 0x11
        /*001a*/ 	.short	(.L_5 - .L_4)
	.align		4
.L_4:
        /*001c*/ 	.word	index@(_Z17softmax_kernel_v1PKfPfii)
        /*0020*/ 	.word	0x00000000


	//----- nvinfo : EIATTR_MIN_STACK_SIZE
	.align		4
.L_5:
        /*0024*/ 	.byte	0x04, 0x12
        /*0026*/ 	.short	(.L_7 - .L_6)
	.align		4
.L_6:
        /*0028*/ 	.word	index@(_Z17softmax_kernel_v1PKfPfii)
        /*002c*/ 	.word	0x00000000
.L_7:


//--------------------- .nv.compat                --------------------------
	.section	.nv.compat,"",@"SHT_CUDA_COMPAT_INFO"
	.align	4
        /*0000*/ 	.byte	0x02, 0x09, 0x00, 0x00, 0x02, 0x02, 0x01, 0x00, 0x02, 0x05, 0x05, 0x00, 0x03, 0x07, 0x01, 0x01
        /*0010*/ 	.byte	0x02, 0x03, 0x00, 0x00, 0x02, 0x06, 0x01, 0x00, 0x04, 0x0b, 0x08, 0x00, 0x01, 0x00, 0x00, 0x00
        /*0020*/ 	.byte	0x00, 0x00, 0x00, 0x00


//--------------------- .nv.info._Z17softmax_kernel_v1PKfPfii --------------------------
	.section	.nv.info._Z17softmax_kernel_v1PKfPfii,"",@"SHT_CUDA_INFO"
	.sectionflags	@""
	.align	4


	//----- nvinfo : EIATTR_CUDA_API_VERSION
	.align		4
        /*0000*/ 	.byte	0x04, 0x37
        /*0002*/ 	.short	(.L_9 - .L_8)
.L_8:
        /*0004*/ 	.word	0x00000082


	//----- nvinfo : EIATTR_KPARAM_INFO
	.align		4
.L_9:
        /*0008*/ 	.byte	0x04, 0x17
        /*000a*/ 	.short	(.L_11 - .L_10)
.L_10:
        /*000c*/ 	.word	0x00000000
        /*0010*/ 	.short	0x0003
        /*0012*/ 	.short	0x0014
        /*0014*/ 	.byte	0x00, 0xf0, 0x11, 0x00


	//----- nvinfo : EIATTR_KPARAM_INFO
	.align		4
.L_11:
        /*0018*/ 	.byte	0x04, 0x17
        /*001a*/ 	.short	(.L_13 - .L_12)
.L_12:
        /*001c*/ 	.word	0x00000000
        /*0020*/ 	.short	0x0002
        /*0022*/ 	.short	0x0010
        /*0024*/ 	.byte	0x00, 0xf0, 0x11, 0x00


	//----- nvinfo : EIATTR_KPARAM_INFO
	.align		4
.L_13:
        /*0028*/ 	.byte	0x04, 0x17
        /*002a*/ 	.short	(.L_15 - .L_14)
.L_14:
        /*002c*/ 	.word	0x00000000
        /*0030*/ 	.short	0x0001
        /*0032*/ 	.short	0x0008
        /*0034*/ 	.byte	0x00, 0xf5, 0x21, 0x00


	//----- nvinfo : EIATTR_KPARAM_INFO
	.align		4
.L_15:
        /*0038*/ 	.byte	0x04, 0x17
        /*003a*/ 	.short	(.L_17 - .L_16)
.L_16:
        /*003c*/ 	.word	0x00000000
        /*0040*/ 	.short	0x0000
        /*0042*/ 	.short	0x0000
        /*0044*/ 	.byte	0x00, 0xf5, 0x21, 0x00


	//----- nvinfo : EIATTR_SPARSE_MMA_MASK
	.align		4
.L_17:
        /*0048*/ 	.byte	0x03, 0x50
        /*004a*/ 	.short	0x0000


	//----- nvinfo : EIATTR_MAXREG_COUNT
	.align		4
        /*004c*/ 	.byte	0x03, 0x1b
        /*004e*/ 	.short	0x00ff


	//----- nvinfo : EIATTR_MERCURY_ISA_VERSION
	.align		4
        /*0050*/ 	.byte	0x03, 0x5f
        /*0052*/ 	.short	0x0101


	//----- nvinfo : EIATTR_VRC_CTA_INIT_COUNT
	.align		4
        /*0054*/ 	.byte	0x02, 0x4a
	.zero		1
	.zero		1


	//----- nvinfo : EIATTR_EXIT_INSTR_OFFSETS
	.align		4
        /*0058*/ 	.byte	0x04, 0x1c
        /*005a*/ 	.short	(.L_19 - .L_18)


	//   ....[0]....
.L_18:
        /*005c*/ 	.word	0x00000070


	//   ....[1]....
        /*0060*/ 	.word	0x000013a0


	//   ....[2]....
        /*0064*/ 	.word	0x00002230


	//   ....[3]....
        /*0068*/ 	.word	0x00002970


	//   ....[4]....
        /*006c*/ 	.word	0x00002d70


	//   ....[5]....
        /*0070*/ 	.word	0x00002f70


	//----- nvinfo : EIATTR_CRS_STACK_SIZE
	.align		4
.L_19:
        /*0074*/ 	.byte	0x04, 0x1e
        /*0076*/ 	.short	(.L_21 - .L_20)
.L_20:
        /*0078*/ 	.word	0x00000000


	//----- nvinfo : EIATTR_CBANK_PARAM_SIZE
	.align		4
.L_21:
        /*007c*/ 	.byte	0x03, 0x19
        /*007e*/ 	.short	0x0018


	//----- nvinfo : EIATTR_PARAM_CBANK
	.align		4
        /*0080*/ 	.byte	0x04, 0x0a
        /*0082*/ 	.short	(.L_23 - .L_22)
	.align		4
.L_22:
        /*0084*/ 	.word	index@(.nv.constant0._Z17softmax_kernel_v1PKfPfii)
        /*0088*/ 	.short	0x0380
        /*008a*/ 	.short	0x0018


	//----- nvinfo : EIATTR_SW_WAR
	.align		4
.L_23:
        /*008c*/ 	.byte	0x04, 0x36
        /*008e*/ 	.short	(.L_25 - .L_24)
.L_24:
        /*0090*/ 	.word	0x00000008
.L_25:


//--------------------- .nv.callgraph             --------------------------
	.section	.nv.callgraph,"",@"SHT_CUDA_CALLGRAPH"
	.align	4
	.sectionentsize	8
	.align		4
        /*0000*/ 	.word	0x00000000
	.align		4
        /*0004*/ 	.word	0xffffffff
	.align		4
        /*0008*/ 	.word	0x00000000
	.align		4
        /*000c*/ 	.word	0xfffffffe
	.align		4
        /*0010*/ 	.word	0x00000000
	.align		4
        /*0014*/ 	.word	0xfffffffd
	.align		4
        /*0018*/ 	.word	0x00000000
	.align		4
        /*001c*/ 	.word	0xfffffffc


//--------------------- .text._Z17softmax_kernel_v1PKfPfii --------------------------
	.section	.text._Z17softmax_kernel_v1PKfPfii,"ax",@progbits
	.align	128
        .global         _Z17softmax_kernel_v1PKfPfii
        .type           _Z17softmax_kernel_v1PKfPfii,@function
        .size           _Z17softmax_kernel_v1PKfPfii,(.L_x_57 - _Z17softmax_kernel_v1PKfPfii)
        .other          _Z17softmax_kernel_v1PKfPfii,@"STO_CUDA_ENTRY STV_DEFAULT"
_Z17softmax_kernel_v1PKfPfii:
.text._Z17softmax_kernel_v1PKfPfii:
[----:B------:R-:W-:Y:S01]  /*0000*/  LDC R1, c[0x0][0x37c] ;  /* 0x0000df00ff017b82 */ /* 0x000fe20000000800 */
[----:B------:R-:W0:Y:S07]  /*0010*/  S2R R0, SR_TID.X ;  /* 0x0000000000007919 */ /* 0x000e2e0000002100 */
[----:B------:R-:W0:Y:S01]  /*0020*/  S2UR UR4, SR_CTAID.X ;  /* 0x00000000000479c3 */ /* 0x000e220000002500 */
[----:B------:R-:W1:Y:S07]  /*0030*/  LDCU UR5, c[0x0][0x390] ;  /* 0x00007200ff0577ac */ /* 0x000e6e0008000800 */
[----:B------:R-:W0:Y:S02]  /*0040*/  LDC R5, c[0x0][0x360] ;  /* 0x0000d800ff057b82 */ /* 0x000e240000000800 */
[----:B0-----:R-:W-:-:S05]  /*0050*/  IMAD R5, R5, UR4, R0 ;  /* 0x0000000405057c24 */ /* 0x001fca000f8e0200 */
[----:B-1----:R-:W-:-:S13]  /*0060*/  ISETP.GE.AND P0, PT, R5, UR5, PT ;  /* 0x0000000505007c0c */ /* 0x002fda000bf06270 */
[----:B------:R-:W-:Y:S05]  /*0070*/  @P0 EXIT ;  /* 0x000000000000094d */ /* 0x000fea0003800000 */
[----:B------:R-:W0:Y:S01]  /*0080*/  LDCU UR5, c[0x0][0x394] ;  /* 0x00007280ff0577ac */ /* 0x000e220008000800 */
[----:B------:R-:W-:Y:S01]  /*0090*/  MOV R4, 0xff800000 ;  /* 0xff80000000047802 */ /* 0x000fe20000000f00 */
[----:B------:R-:W1:Y:S01]  /*00a0*/  LDCU.64 UR10, c[0x0][0x358] ;  /* 0x00006b00ff0a77ac */ /* 0x000e620008000a00 */
[----:B0-----:R-:W-:-:S09]  /*00b0*/  UISETP.GE.AND UP0, UPT, UR5, 0x1, UPT ;  /* 0x000000010500788c */ /* 0x001fd2000bf06270 */
[----:B-1----:R-:W-:Y:S05]  /*00c0*/  BRA.U !UP0, `(.L_x_0) ;  /* 0x0000000508747547 */ /* 0x002fea000b800000 */
[----:B------:R-:W-:Y:S02]  /*00d0*/  UISETP.GE.U32.AND UP1, UPT, UR5, 0x10, UPT ;  /* 0x000000100500788c */ /* 0x000fe4000bf26070 */
[----:B------:R-:W-:Y:S01]  /*00e0*/  IMAD R0, R5, UR5, RZ ;  /* 0x0000000505007c24 */ /* 0x000fe2000f8e02ff */
[----:B------:R-:W-:Y:S01]  /*00f0*/  ULOP3.LUT UR8, UR5, 0xf, URZ, 0xc0, !UPT ;  /* 0x0000000f05087892 */ /* 0x000fe2000f8ec0ff */
[----:B------:R-:W-:Y:S01]  /*0100*/  MOV R4, 0xff800000 ;  /* 0xff80000000047802 */ /* 0x000fe20000000f00 */
[----:B------:R-:W-:Y:S02]  /*0110*/  UMOV UR4, URZ ;  /* 0x000000ff00047c82 */ /* 0x000fe40008000000 */
[----:B------:R-:W-:Y:S02]  /*0120*/  UISETP.NE.AND UP0, UPT, UR8, URZ, UPT ;  /* 0x000000ff0800728c */ /* 0x000fe4000bf05270 */
[----:B------:R-:W-:Y:S09]  /*0130*/  BRA.U !UP1, `(.L_x_1) ;  /* 0x0000000109987547 */ /* 0x000ff2000b800000 */
[----:B------:R-:W0:Y:S01]  /*0140*/  LDCU.64 UR6, c[0x0][0x380] ;  /* 0x00007000ff0677ac */ /* 0x000e220008000a00 */
[----:B------:R-:W-:Y:S02]  /*0150*/  MOV R4, 0xff800000 ;  /* 0xff80000000047802 */ /* 0x000fe40000000f00 */
[----:B------:R-:W-:Y:S01]  /*0160*/  MOV R6, R0 ;  /* 0x0000000000067202 */ /* 0x000fe20000000f00 */
[----:B------:R-:W-:-:S04]  /*0170*/  ULOP3.LUT UR4, UR5, 0x7ffffff0, URZ, 0xc0, !UPT ;  /* 0x7ffffff005047892 */ /* 0x000fc8000f8ec0ff */
[----:B------:R-:W-:Y:S02]  /*0180*/  UIADD3 UR9, UPT, UPT, -UR4, URZ, URZ ;  /* 0x000000ff04097290 */ /* 0x000fe4000fffe1ff */
[----:B0-----:R-:W-:-:S04]  /*0190*/  UIADD3 UR5, UP1, UPT, UR6, 0x20, URZ ;  /* 0x0000002006057890 */ /* 0x001fc8000ff3e0ff */
[----:B------:R-:W-:-:S12]  /*01a0*/  UIADD3.X UR6, UPT, UPT, URZ, UR7, URZ, UP1, !UPT ;  /* 0x00000007ff067290 */ /* 0x000fd80008ffe4ff */
.L_x_2:
[----:B------:R-:W-:Y:S02]  /*01b0*/  MOV R2, UR5 ;  /* 0x0000000500027c02 */ /* 0x000fe40008000f00 */
[----:B------:R-:W-:-:S03]  /*01c0*/  MOV R3, UR6 ;  /* 0x0000000600037c02 */ /* 0x000fc60008000f00 */
[----:B------:R-:W-:-:S05]  /*01d0*/  IMAD.WIDE R2, R6, 0x4, R2 ;  /* 0x0000000406027825 */ /* 0x000fca00078e0202 */
[----:B------:R-:W2:Y:S04]  /*01e0*/  LDG.E R7, desc[UR10][R2.64+-0x20] ;  /* 0xffffe00a02077981 */ /* 0x000ea8000c1e1900 */
[----:B------:R-:W2:Y:S04]  /*01f0*/  LDG.E R8, desc[UR10][R2.64+-0x1c] ;  /* 0xffffe40a02087981 */ /* 0x000ea8000c1e1900 */
[----:B------:R-:W3:Y:S04]  /*0200*/  LDG.E R10, desc[UR10][R2.64+-0x18] ;  /* 0xffffe80a020a7981 */ /* 0x000ee8000c1e1900 */
[----:B------:R-:W3:Y:S04]  /*0210*/  LDG.E R9, desc[UR10][R2.64+-0x14] ;  /* 0xffffec0a02097981 */ /* 0x000ee8000c1e1900 */
[----:B------:R-:W4:Y:S04]  /*0220*/  LDG.E R12, desc[UR10][R2.64+-0x10] ;  /* 0xfffff00a020c7981 */ /* 0x000f28000c1e1900 */
[----:B------:R-:W4:Y:S04]  /*0230*/  LDG.E R11, desc[UR10][R2.64+-0xc] ;  /* 0xfffff40a020b7981 */ /* 0x000f28000c1e1900 */
[----:B------:R-:W5:Y:S04]  /*0240*/  LDG.E R14, desc[UR10][R2.64+-0x8] ;  /* 0xfffff80a020e7981 */ /* 0x000f68000c1e1900 */
        /* <DEDUP_REMOVED lines=8> */
[----:B------:R-:W5:Y:S01]  /*02d0*/  LDG.E R21, desc[UR10][R2.64+0x1c] ;  /* 0x00001c0a02157981 */ /* 0x000f62000c1e1900 */
[----:B------:R-:W-:Y:S01]  /*02e0*/  UIADD3 UR9, UPT, UPT, UR9, 0x10, URZ ;  /* 0x0000001009097890 */ /* 0x000fe2000fffe0ff */
[----:B------:R-:W-:-:S03]  /*02f0*/  IADD3 R6, PT, PT, R6, 0x10, RZ ;  /* 0x0000001006067810 */ /* 0x000fc60007ffe0ff */
[----:B------:R-:W-:Y:S01]  /*0300*/  UISETP.NE.AND UP1, UPT, UR9, URZ, UPT ;  /* 0x000000ff0900728c */ /* 0x000fe2000bf25270 */
[----:B--2---:R-:W-:-:S04]  /*0310*/  FMNMX3 R7, R4, R7, R8, !PT ;  /* 0x0000000704077276 */ /* 0x004fc80007800008 */
[----:B---3--:R-:W-:-:S04]  /*0320*/  FMNMX3 R7, R7, R10, R9, !PT ;  /* 0x0000000a07077276 */ /* 0x008fc80007800009 */
[----:B----4-:R-:W-:-:S04]  /*0330*/  FMNMX3 R7, R7, R12, R11, !PT ;  /* 0x0000000c07077276 */ /* 0x010fc8000780000b */
[----:B-----5:R-:W-:-:S04]  /*0340*/  FMNMX3 R7, R7, R14, R13, !PT ;  /* 0x0000000e07077276 */ /* 0x020fc8000780000d */
[----:B------:R-:W-:-:S04]  /*0350*/  FMNMX3 R7, R7, R16, R15, !PT ;  /* 0x0000001007077276 */ /* 0x000fc8000780000f */
[----:B------:R-:W-:-:S04]  /*0360*/  FMNMX3 R7, R7, R18, R17, !PT ;  /* 0x0000001207077276 */ /* 0x000fc80007800011 */
[----:B------:R-:W-:-:S04]  /*0370*/  FMNMX3 R7, R7, R20, R19, !PT ;  /* 0x0000001407077276 */ /* 0x000fc80007800013 */
[----:B------:R-:W-:Y:S01]  /*0380*/  FMNMX3 R4, R7, R22, R21, !PT ;  /* 0x0000001607047276 */ /* 0x000fe20007800015 */
[----:B------:R-:W-:Y:S06]  /*0390*/  BRA.U UP1, `(.L_x_2) ;  /* 0xfffffffd01847547 */ /* 0x000fec000b83ffff */
.L_x_1:
[----:B------:R-:W-:Y:S05]  /*03a0*/  BRA.U !UP0, `(.L_x_0) ;  /* 0x0000000108bc7547 */ /* 0x000fea000b800000 */
[----:B------:R-:W0:Y:S01]  /*03b0*/  LDCU UR5, c[0x0][0x394] ;  /* 0x00007280ff0577ac */ /* 0x000e220008000800 */
[----:B------:R-:W-:Y:S02]  /*03c0*/  UISETP.GE.U32.AND UP0, UPT, UR8, 0x8, UPT ;  /* 0x000000080800788c */ /* 0x000fe4000bf06070 */
[----:B0-----:R-:W-:-:S04]  /*03d0*/  ULOP3.LUT UR6, UR5, 0x7, URZ, 0xc0, !UPT ;  /* 0x0000000705067892 */ /* 0x001fc8000f8ec0ff */
[----:B------:R-:W-:-:S03]  /*03e0*/  UISETP.NE.AND UP1, UPT, UR6, URZ, UPT ;  /* 0x000000ff0600728c */ /* 0x000fc6000bf25270 */
[----:B------:R-:W-:Y:S08]  /*03f0*/  BRA.U !UP0, `(.L_x_3) ;  /* 0x0000000108407547 */ /* 0x000ff0000b800000 */
[----:B------:R-:W0:Y:S01]  /*0400*/  LDC.64 R2, c[0x0][0x380] ;  /* 0x0000e000ff027b82 */ /* 0x000e220000000a00 */
[----:B------:R-:W-:-:S05]  /*0410*/  IADD3 R7, PT, PT, R0, UR4, RZ ;  /* 0x0000000400077c10 */ /* 0x000fca000fffe0ff */
[----:B0-----:R-:W-:-:S05]  /*0420*/  IMAD.WIDE R2, R7, 0x4, R2 ;  /* 0x0000000407027825 */ /* 0x001fca00078e0202 */
[----:B------:R-:W2:Y:S04]  /*0430*/  LDG.E R7, desc[UR10][R2.64] ;  /* 0x0000000a02077981 */ /* 0x000ea8000c1e1900 */
[----:B------:R-:W2:Y:S04]  /*0440*/  LDG.E R6, desc[UR10][R2.64+0x4] ;  /* 0x0000040a02067981 */ /* 0x000ea8000c1e1900 */
[----:B------:R-:W3:Y:S04]  /*0450*/  LDG.E R9, desc[UR10][R2.64+0x8] ;  /* 0x0000080a02097981 */ /* 0x000ee8000c1e1900 */
[----:B------:R-:W3:Y:S04]  /*0460*/  LDG.E R8, desc[UR10][R2.64+0xc] ;  /* 0x00000c0a02087981 */ /* 0x000ee8000c1e1900 */
[----:B------:R-:W4:Y:S04]  /*0470*/  LDG.E R11, desc[UR10][R2.64+0x10] ;  /* 0x0000100a020b7981 */ /* 0x000f28000c1e1900 */
[----:B------:R-:W4:Y:S04]  /*0480*/  LDG.E R10, desc[UR10][R2.64+0x14] ;  /* 0x0000140a020a7981 */ /* 0x000f28000c1e1900 */
[----:B------:R-:W5:Y:S04]  /*0490*/  LDG.E R13, desc[UR10][R2.64+0x18] ;  /* 0x0000180a020d7981 */ /* 0x000f68000c1e1900 */
[----:B------:R-:W5:Y:S01]  /*04a0*/  LDG.E R12, desc[UR10][R2.64+0x1c] ;  /* 0x00001c0a020c7981 */ /* 0x000f62000c1e1900 */
[----:B------:R-:W-:Y:S01]  /*04b0*/  UIADD3 UR4, UPT, UPT, UR4, 0x8, URZ ;  /* 0x0000000804047890 */ /* 0x000fe2000fffe0ff */
[----:B--2---:R-:W-:-:S04]  /*04c0*/  FMNMX3 R6, R4, R7, R6, !PT ;  /* 0x0000000704067276 */ /* 0x004fc80007800006 */
[----:B---3--:R-:W-:-:S04]  /*04d0*/  FMNMX3 R6, R6, R9, R8, !PT ;  /* 0x0000000906067276 */ /* 0x008fc80007800008 */
[----:B----4-:R-:W-:-:S04]  /*04e0*/  FMNMX3 R6, R6, R11, R10, !PT ;  /* 0x0000000b06067276 */ /* 0x010fc8000780000a */
[----:B-----5:R-:W-:-:S07]  /*04f0*/  FMNMX3 R4, R6, R13, R12, !PT ;  /* 0x0000000d06047276 */ /* 0x020fce000780000c */
.L_x_3:
[----:B------:R-:W-:Y:S05]  /*0500*/  BRA.U !UP1, `(.L_x_0) ;  /* 0x0000000109647547 */ /* 0x000fea000b800000 */
[----:B------:R-:W-:Y:S02]  /*0510*/  UISETP.GE.U32.AND UP0, UPT, UR6, 0x4, UPT ;  /* 0x000000040600788c */ /* 0x000fe4000bf06070 */
[----:B------:R-:W-:-:S04]  /*0520*/  ULOP3.LUT UR5, UR5, 0x3, URZ, 0xc0, !UPT ;  /* 0x0000000305057892 */ /* 0x000fc8000f8ec0ff */
        /* <DEDUP_REMOVED lines=8> */
[----:B------:R-:W3:Y:S01]  /*05b0*/  LDG.E R8, desc[UR10][R2.64+0xc] ;  /* 0x00000c0a02087981 */ /* 0x000ee2000c1e1900 */
[----:B------:R-:W-:Y:S01]  /*05c0*/  UIADD3 UR4, UPT, UPT, UR4, 0x4, URZ ;  /* 0x0000000404047890 */ /* 0x000fe2000fffe0ff */
[----:B--2---:R-:W-:-:S04]  /*05d0*/  FMNMX3 R4, R4, R7, R6, !PT ;  /* 0x0000000704047276 */ /* 0x004fc80007800006 */
[----:B---3--:R-:W-:-:S07]  /*05e0*/  FMNMX3 R4, R4, R9, R8, !PT ;  /* 0x0000000904047276 */ /* 0x008fce0007800008 */
.L_x_4:
[----:B------:R-:W-:Y:S05]  /*05f0*/  BRA.U !UP1, `(.L_x_0) ;  /* 0x0000000109287547 */ /* 0x000fea000b800000 */
[----:B------:R-:W0:Y:S01]  /*0600*/  LDC.64 R6, c[0x0][0x380] ;  /* 0x0000e000ff067b82 */ /* 0x000e220000000a00 */
[----:B------:R-:W-:Y:S01]  /*0610*/  IADD3 R9, PT, PT, R0, UR4, RZ ;  /* 0x0000000400097c10 */ /* 0x000fe2000fffe0ff */
[----:B------:R-:W-:-:S12]  /*0620*/  UIADD3 UR5, UPT, UPT, -UR5, URZ, URZ ;  /* 0x000000ff05057290 */ /* 0x000fd8000fffe1ff */
.L_x_5:
[----:B0-----:R-:W-:-:S06]  /*0630*/  IMAD.WIDE R2, R9, 0x4, R6 ;  /* 0x0000000409027825 */ /* 0x001fcc00078e0206 */
[----:B------:R-:W2:Y:S01]  /*0640*/  LDG.E R3, desc[UR10][R2.64] ;  /* 0x0000000a02037981 */ /* 0x000ea2000c1e1900 */
[----:B------:R-:W-:Y:S01]  /*0650*/  UIADD3 UR5, UPT, UPT, UR5, 0x1, URZ ;  /* 0x0000000105057890 */ /* 0x000fe2000fffe0ff */
[----:B------:R-:W-:-:S03]  /*0660*/  IADD3 R9, PT, PT, R9, 0x1, RZ ;  /* 0x0000000109097810 */ /* 0x000fc60007ffe0ff */
[----:B------:R-:W-:Y:S01]  /*0670*/  UISETP.NE.AND UP0, UPT, UR5, URZ, UPT ;  /* 0x000000ff0500728c */ /* 0x000fe2000bf05270 */
[----:B--2---:R-:W-:-:S08]  /*0680*/  FMNMX R4, R3, R4, !PT ;  /* 0x0000000403047209 */ /* 0x004fd00007800000 */
[----:B------:R-:W-:Y:S05]  /*0690*/  BRA.U UP0, `(.L_x_5) ;  /* 0xfffffffd00e47547 */ /* 0x000fea000b83ffff */
.L_x_0:
[----:B------:R-:W0:Y:S01]  /*06a0*/  LDCU UR5, c[0x0][0x394] ;  /* 0x00007280ff0577ac */ /* 0x000e220008000800 */
[----:B------:R-:W-:Y:S01]  /*06b0*/  HFMA2 R3, -RZ, RZ, 0, 0 ;  /* 0x00000000ff037431 */ /* 0x000fe200000001ff */
[----:B0-----:R-:W-:-:S09]  /*06c0*/  UISETP.GE.AND UP0, UPT, UR5, 0x1, UPT ;  /* 0x000000010500788c */ /* 0x001fd2000bf06270 */
[----:B------:R-:W-:Y:S05]  /*06d0*/  BRA.U !UP0, `(.L_x_6) ;  /* 0x0000000d08287547 */ /* 0x000fea000b800000 */
[----:B------:R-:W-:Y:S02]  /*06e0*/  UISETP.GE.U32.AND UP1, UPT, UR5, 0x8, UPT ;  /* 0x000000080500788c */ /* 0x000fe4000bf26070 */
[----:B------:R-:W-:Y:S01]  /*06f0*/  IMAD R0, R5, UR5, RZ ;  /* 0x0000000505007c24 */ /* 0x000fe2000f8e02ff */
[----:B------:R-:W-:Y:S01]  /*0700*/  ULOP3.LUT UR9, UR5, 0x7, URZ, 0xc0, !UPT ;  /* 0x0000000705097892 */ /* 0x000fe2000f8ec0ff */
[----:B------:R-:W-:Y:S01]  /*0710*/  MOV R3, RZ ;  /* 0x000000ff00037202 */ /* 0x000fe20000000f00 */
[----:B------:R-:W-:Y:S02]  /*0720*/  UMOV UR4, URZ ;  /* 0x000000ff00047c82 */ /* 0x000fe40008000000 */
[----:B------:R-:W-:Y:S02]  /*0730*/  UISETP.NE.AND UP0, UPT, UR9, URZ, UPT ;  /* 0x000000ff0900728c */ /* 0x000fe4000bf05270 */
[----:B------:R-:W-:Y:S09]  /*0740*/  BRA.U !UP1, `(.L_x_7) ;  /* 0x0000000509807547 */ /* 0x000ff2000b800000 */
[----:B------:R-:W0:Y:S01]  /*0750*/  LDCU.64 UR6, c[0x0][0x380] ;  /* 0x00007000ff0677ac */ /* 0x000e220008000a00 */
[----:B------:R-:W-:Y:S02]  /*0760*/  MOV R3, RZ ;  /* 0x000000ff00037202 */ /* 0x000fe40000000f00 */
[----:B------:R-:W-:Y:S01]  /*0770*/  MOV R2, R0 ;  /* 0x0000000000027202 */ /* 0x000fe20000000f00 */
[----:B------:R-:W-:-:S04]  /*0780*/  ULOP3.LUT UR4, UR5, 0x7ffffff8, URZ, 0xc0, !UPT ;  /* 0x7ffffff805047892 */ /* 0x000fc8000f8ec0ff */
[----:B------:R-:W-:Y:S02]  /*0790*/  UIADD3 UR8, UPT, UPT, -UR4, URZ, URZ ;  /* 0x000000ff04087290 */ /* 0x000fe4000fffe1ff */
[----:B0-----:R-:W-:-:S04]  /*07a0*/  UIADD3 UR5, UP1, UPT, UR6, 0x10, URZ ;  /* 0x0000001006057890 */ /* 0x001fc8000ff3e0ff */
[----:B------:R-:W-:-:S12]  /*07b0*/  UIADD3.X UR6, UPT, UPT, URZ, UR7, URZ, UP1, !UPT ;  /* 0x00000007ff067290 */ /* 0x000fd80008ffe4ff */
.L_x_8:
[----:B------:R-:W-:Y:S02]  /*07c0*/  MOV R22, UR5 ;  /* 0x0000000500167c02 */ /* 0x000fe40008000f00 */
[----:B------:R-:W-:-:S03]  /*07d0*/  MOV R23, UR6 ;  /* 0x0000000600177c02 */ /* 0x000fc60008000f00 */
[----:B------:R-:W-:-:S05]  /*07e0*/  IMAD.WIDE R22, R2, 0x4, R22 ;  /* 0x0000000402167825 */ /* 0x000fca00078e0216 */
[----:B------:R-:W2:Y:S04]  /*07f0*/  LDG.E R7, desc[UR10][R22.64+-0x10] ;  /* 0xfffff00a16077981 */ /* 0x000ea8000c1e1900 */
[----:B------:R-:W3:Y:S04]  /*0800*/  LDG.E R13, desc[UR10][R22.64+-0xc] ;  /* 0xfffff40a160d7981 */ /* 0x000ee8000c1e1900 */
[----:B------:R-:W4:Y:S04]  /*0810*/  LDG.E R21, desc[UR10][R22.64+-0x8] ;  /* 0xfffff80a16157981 */ /* 0x000f28000c1e1900 */
[----:B------:R-:W5:Y:S04]  /*0820*/  LDG.E R27, desc[UR10][R22.64+-0x4] ;  /* 0xfffffc0a161b7981 */ /* 0x000f68000c1e1900 */
[----:B------:R-:W5:Y:S04]  /*0830*/  LDG.E R11, desc[UR10][R22.64] ;  /* 0x0000000a160b7981 */ /* 0x000f68000c1e1900 */
[----:B------:R-:W5:Y:S04]  /*0840*/  LDG.E R19, desc[UR10][R22.64+0x4] ;  /* 0x0000040a16137981 */ /* 0x000f68000c1e1900 */
[----:B------:R-:W5:Y:S04]  /*0850*/  LDG.E R17, desc[UR10][R22.64+0x8] ;  /* 0x0000080a16117981 */ /* 0x000f68000c1e1900 */
[----:B------:R5:W5:Y:S01]  /*0860*/  LDG.E R15, desc[UR10][R22.64+0xc] ;  /* 0x00000c0a160f7981 */ /* 0x000b62000c1e1900 */
[----:B------:R-:W-:Y:S01]  /*0870*/  HFMA2 R8, -RZ, RZ, 0.96630859375, -0.0022525787353515625 ;  /* 0x3bbb989dff087431 */ /* 0x000fe200000001ff */
[----:B------:R-:W-:Y:S01]  /*0880*/  MOV R10, 0x437c0000 ;  /* 0x437c0000000a7802 */ /* 0x000fe20000000f00 */
[----:B------:R-:W-:Y:S01]  /*0890*/  UIADD3 UR8, UPT, UPT, UR8, 0x8, URZ ;  /* 0x0000000808087890 */ /* 0x000fe2000fffe0ff */
[----:B------:R-:W-:-:S03]  /*08a0*/  IADD3 R2, PT, PT, R2, 0x8, RZ ;  /* 0x0000000802027810 */ /* 0x000fc60007ffe0ff */
[----:B------:R-:W-:Y:S01]  /*08b0*/  UISETP.NE.AND UP1, UPT, UR8, URZ, UPT ;  /* 0x000000ff0800728c */ /* 0x000fe2000bf25270 */
[----:B--2---:R-:W-:-:S04]  /*08c0*/  FADD R7, R7, -R4 ;  /* 0x8000000407077221 */ /* 0x004fc80000000000 */
[----:B------:R-:W-:Y:S01]  /*08d0*/  FFMA.SAT R9, R7, R8, 0.5 ;  /* 0x3f00000007097423 */ /* 0x000fe20000002008 */
[----:B---3--:R-:W-:-:S03]  /*08e0*/  FADD R13, R13, -R4 ;  /* 0x800000040d0d7221 */ /* 0x008fc60000000000 */
[----:B------:R-:W-:Y:S01]  /*08f0*/  FFMA.RM R9, R9, R10, 12582913 ;  /* 0x4b40000109097423 */ /* 0x000fe2000000400a */
[----:B------:R-:W-:Y:S01]  /*0900*/  FFMA.SAT R25, R13, R8, 0.5 ;  /* 0x3f0000000d197423 */ /* 0x000fe20000002008 */
[--C-:B----4-:R-:W-:Y:S02]  /*0910*/  FADD R21, R21, -R4.reuse ;  /* 0x8000000415157221 */ /* 0x110fe40000000000 */
[----:B------:R-:W-:Y:S01]  /*0920*/  FADD R12, R9, -12583039 ;  /* 0xcb40007f090c7421 */ /* 0x000fe20000000000 */
[----:B-----5:R-:W-:Y:S01]  /*0930*/  FADD R23, R27, -R4 ;  /* 0x800000041b177221 */ /* 0x020fe20000000000 */
[----:B------:R-:W-:Y:S01]  /*0940*/  FFMA.RM R6, R25, R10, 12582913 ;  /* 0x4b40000119067423 */ /* 0x000fe2000000400a */
[-C--:B------:R-:W-:Y:S01]  /*0950*/  FFMA.SAT R25, R21, R8.reuse, 0.5 ;  /* 0x3f00000015197423 */ /* 0x080fe20000002008 */
[----:B------:R-:W-:Y:S01]  /*0960*/  FFMA R12, R7, 1.4426950216293334961, -R12 ;  /* 0x3fb8aa3b070c7823 */ /* 0x000fe2000000080c */
[----:B------:R-:W-:Y:S01]  /*0970*/  FFMA.SAT R27, R23, R8, 0.5 ;  /* 0x3f000000171b7423 */ /* 0x000fe20000002008 */
[----:B------:R-:W-:-:S02]  /*0980*/  FADD R14, R6, -12583039 ;  /* 0xcb40007f060e7421 */ /* 0x000fc40000000000 */
[----:B------:R-:W-:Y:S01]  /*0990*/  FFMA R12, R7, 1.925963033500011079e-08, R12 ;  /* 0x32a57060070c7823 */ /* 0x000fe2000000000c */
[-C--:B------:R-:W-:Y:S01]  /*09a0*/  FFMA.RM R7, R25, R10.reuse, 12582913 ;  /* 0x4b40000119077423 */ /* 0x080fe2000000400a */
[----:B------:R-:W-:Y:S01]  /*09b0*/  FADD R25, R11, -R4 ;  /* 0x800000040b197221 */ /* 0x000fe20000000000 */
[----:B------:R-:W-:Y:S01]  /*09c0*/  FFMA.RM R11, R27, R10, 12582913 ;  /* 0x4b4000011b0b7423 */ /* 0x000fe2000000400a */
[----:B------:R-:W-:Y:S01]  /*09d0*/  FFMA R14, R13, 1.4426950216293334961, -R14 ;  /* 0x3fb8aa3b0d0e7823 */ /* 0x000fe2000000080e */
[----:B------:R-:W-:Y:S01]  /*09e0*/  FADD R16, R7, -12583039 ;  /* 0xcb40007f07107421 */ /* 0x000fe20000000000 */
[----:B------:R-:W-:Y:S01]  /*09f0*/  FFMA.SAT R29, R25, R8, 0.5 ;  /* 0x3f000000191d7423 */ /* 0x000fe20000002008 */
[----:B------:R-:W-:Y:S01]  /*0a00*/  FADD R18, R11, -12583039 ;  /* 0xcb40007f0b127421 */ /* 0x000fe20000000000 */
[----:B------:R-:W-:Y:S01]  /*0a10*/  FFMA R13, R13, 1.925963033500011079e-08, R14 ;  /* 0x32a570600d0d7823 */ /* 0x000fe2000000000e */
[----:B------:R-:W-:Y:S01]  /*0a20*/  FADD R27, R19, -R4 ;  /* 0x80000004131b7221 */ /* 0x000fe20000000000 */
[----:B------:R-:W-:Y:S01]  /*0a30*/  FFMA.RM R14, R29, R10, 12582913 ;  /* 0x4b4000011d0e7423 */ /* 0x000fe2000000400a */
[----:B------:R-:W-:Y:S01]  /*0a40*/  FFMA R18, R23, 1.4426950216293334961, -R18 ;  /* 0x3fb8aa3b17127823 */ /* 0x000fe20000000812 */
[----:B------:R-:W0:Y:S01]  /*0a50*/  MUFU.EX2 R12, R12 ;  /* 0x0000000c000c7308 */ /* 0x000e220000000800 */
[----:B------:R-:W-:Y:S01]  /*0a60*/  FFMA R16, R21, 1.4426950216293334961, -R16 ;  /* 0x3fb8aa3b15107823 */ /* 0x000fe20000000810 */
[----:B------:R-:W-:Y:S01]  /*0a70*/  FADD R20, R14, -12583039 ;  /* 0xcb40007f0e147421 */ /* 0x000fe20000000000 */
[----:B------:R-:W-:Y:S01]  /*0a80*/  FFMA R18, R23, 1.925963033500011079e-08, R18 ;  /* 0x32a5706017127823 */ /* 0x000fe20000000012 */
[----:B------:R-:W-:Y:S01]  /*0a90*/  FFMA.SAT R19, R27, R8, 0.5 ;  /* 0x3f0000001b137423 */ /* 0x000fe20000002008 */
[----:B------:R-:W-:Y:S01]  /*0aa0*/  FADD R23, R17, -R4 ;  /* 0x8000000411177221 */ /* 0x000fe20000000000 */
[----:B------:R-:W-:Y:S01]  /*0ab0*/  FFMA R16, R21, 1.925963033500011079e-08, R16 ;  /* 0x32a5706015107823 */ /* 0x000fe20000000010 */
[----:B------:R-:W-:Y:S01]  /*0ac0*/  FFMA R20, R25, 1.4426950216293334961, -R20 ;  /* 0x3fb8aa3b19147823 */ /* 0x000fe20000000814 */
[----:B------:R-:W-:Y:S01]  /*0ad0*/  FFMA.RM R17, R19, R10, 12582913 ;  /* 0x4b40000113117423 */ /* 0x000fe2000000400a */
[----:B------:R-:W-:Y:S01]  /*0ae0*/  FFMA.SAT R29, R23, R8, 0.5 ;  /* 0x3f000000171d7423 */ /* 0x000fe20000002008 */
[----:B------:R-:W-:Y:S01]  /*0af0*/  FADD R21, R15, -R4 ;  /* 0x800000040f157221 */ /* 0x000fe20000000000 */
[----:B------:R-:W1:Y:S01]  /*0b00*/  MUFU.EX2 R13, R13 ;  /* 0x0000000d000d7308 */ /* 0x000e620000000800 */
[----:B------:R-:W-:Y:S01]  /*0b10*/  FFMA R19, R25, 1.925963033500011079e-08, R20 ;  /* 0x32a5706019137823 */ /* 0x000fe20000000014 */
[----:B------:R-:W-:Y:S01]  /*0b20*/  FADD R22, R17, -12583039 ;  /* 0xcb40007f11167421 */ /* 0x000fe20000000000 */
[----:B------:R-:W-:Y:S01]  /*0b30*/  FFMA.RM R15, R29, R10, 12582913 ;  /* 0x4b4000011d0f7423 */ /* 0x000fe2000000400a */
[----:B------:R-:W-:Y:S01]  /*0b40*/  FFMA.SAT R25, R21, R8, 0.5 ;  /* 0x3f00000015197423 */ /* 0x000fe20000002008 */
[----:B------:R-:W-:Y:S01]  /*0b50*/  SHF.L.U32 R20, R9, 0x17, RZ ;  /* 0x0000001709147819 */ /* 0x000fe200000006ff */
[----:B------:R-:W-:Y:S01]  /*0b60*/  FFMA R22, R27, 1.4426950216293334961, -R22 ;  /* 0x3fb8aa3b1b167823 */ /* 0x000fe20000000816 */
[----:B------:R-:W-:Y:S01]  /*0b70*/  FADD R24, R15, -12583039 ;  /* 0xcb40007f0f187421 */ /* 0x000fe20000000000 */
[----:B------:R-:W2:Y:S01]  /*0b80*/  MUFU.EX2 R16, R16 ;  /* 0x0000001000107308 */ /* 0x000ea20000000800 */
[----:B------:R-:W-:Y:S01]  /*0b90*/  FFMA.RM R10, R25, R10, 12582913 ;  /* 0x4b400001190a7423 */ /* 0x000fe2000000400a */
[----:B0-----:R-:W-:Y:S01]  /*0ba0*/  FFMA R12, R20, R12, R3 ;  /* 0x0000000c140c7223 */ /* 0x001fe20000000003 */
[----:B------:R-:W-:Y:S01]  /*0bb0*/  FFMA R8, R27, 1.925963033500011079e-08, R22 ;  /* 0x32a570601b087823 */ /* 0x000fe20000000016 */
[----:B------:R-:W-:Y:S01]  /*0bc0*/  FFMA R24, R23, 1.4426950216293334961, -R24 ;  /* 0x3fb8aa3b17187823 */ /* 0x000fe20000000818 */
[----:B------:R-:W-:Y:S01]  /*0bd0*/  FADD R20, R10, -12583039 ;  /* 0xcb40007f0a147421 */ /* 0x000fe20000000000 */
[----:B------:R-:W-:-:S02]  /*0be0*/  SHF.L.U32 R9, R6, 0x17, RZ ;  /* 0x0000001706097819 */ /* 0x000fc400000006ff */
[----:B------:R-:W0:Y:S01]  /*0bf0*/  MUFU.EX2 R18, R18 ;  /* 0x0000001200127308 */ /* 0x000e220000000800 */
[----:B------:R-:W-:Y:S01]  /*0c00*/  FFMA R24, R23, 1.925963033500011079e-08, R24 ;  /* 0x32a5706017187823 */ /* 0x000fe20000000018 */
[----:B------:R-:W-:Y:S01]  /*0c10*/  FFMA R20, R21, 1.4426950216293334961, -R20 ;  /* 0x3fb8aa3b15147823 */ /* 0x000fe20000000814 */
[----:B------:R-:W-:Y:S01]  /*0c20*/  SHF.L.U32 R6, R7, 0x17, RZ ;  /* 0x0000001707067819 */ /* 0x000fe200000006ff */
[----:B-1----:R-:W-:Y:S01]  /*0c30*/  FFMA R9, R9, R13, R12 ;  /* 0x0000000d09097223 */ /* 0x002fe2000000000c */
[----:B------:R-:W-:Y:S01]  /*0c40*/  SHF.L.U32 R12, R11, 0x17, RZ ;  /* 0x000000170b0c7819 */ /* 0x000fe200000006ff */
[----:B------:R-:W-:Y:S01]  /*0c50*/  FFMA R20, R21, 1.925963033500011079e-08, R20 ;  /* 0x32a5706015147823 */ /* 0x000fe20000000014 */
[----:B------:R-:W-:Y:S01]  /*0c60*/  SHF.L.U32 R3, R14, 0x17, RZ ;  /* 0x000000170e037819 */ /* 0x000fe200000006ff */
[----:B------:R-:W1:Y:S01]  /*0c70*/  MUFU.EX2 R19, R19 ;  /* 0x0000001300137308 */ /* 0x000e620000000800 */
[----:B--2---:R-:W-:Y:S01]  /*0c80*/  FFMA R9, R6, R16, R9 ;  /* 0x0000001006097223 */ /* 0x004fe20000000009 */
[----:B------:R-:W-:-:S02]  /*0c90*/  SHF.L.U32 R6, R17, 0x17, RZ ;  /* 0x0000001711067819 */ /* 0x000fc400000006ff */
[----:B------:R-:W-:-:S04]  /*0ca0*/  SHF.L.U32 R10, R10, 0x17, RZ ;  /* 0x000000170a0a7819 */ /* 0x000fc800000006ff */
[----:B------:R-:W2:Y:S01]  /*0cb0*/  MUFU.EX2 R8, R8 ;  /* 0x0000000800087308 */ /* 0x000ea20000000800 */
[----:B0-----:R-:W-:-:S07]  /*0cc0*/  FFMA R12, R12, R18, R9 ;  /* 0x000000120c0c7223 */ /* 0x001fce0000000009 */
[----:B------:R-:W0:Y:S01]  /*0cd0*/  MUFU.EX2 R24, R24 ;  /* 0x0000001800187308 */ /* 0x000e220000000800 */
[----:B-1----:R-:W-:Y:S01]  /*0ce0*/  FFMA R3, R3, R19, R12 ;  /* 0x0000001303037223 */ /* 0x002fe2000000000c */
[----:B------:R-:W-:-:S06]  /*0cf0*/  SHF.L.U32 R12, R15, 0x17, RZ ;  /* 0x000000170f0c7819 */ /* 0x000fcc00000006ff */
[----:B------:R-:W1:Y:S01]  /*0d00*/  MUFU.EX2 R20, R20 ;  /* 0x0000001400147308 */ /* 0x000e620000000800 */
[----:B--2---:R-:W-:-:S04]  /*0d10*/  FFMA R3, R6, R8, R3 ;  /* 0x0000000806037223 */ /* 0x004fc80000000003 */
[----:B0-----:R-:W-:-:S04]  /*0d20*/  FFMA R3, R12, R24, R3 ;  /* 0x000000180c037223 */ /* 0x001fc80000000003 */
[----:B-1----:R-:W-:Y:S01]  /*0d30*/  FFMA R3, R10, R20, R3 ;  /* 0x000000140a037223 */ /* 0x002fe20000000003 */
[----:B------:R-:W-:Y:S06]  /*0d40*/  BRA.U UP1, `(.L_x_8) ;  /* 0xfffffff9019c7547 */ /* 0x000fec000b83ffff */
.L_x_7:
        /* <DEDUP_REMOVED lines=10> */
[----:B------:R-:W3:Y:S04]  /*0df0*/  LDG.E R11, desc[UR10][R8.64+0x4] ;  /* 0x0000040a080b7981 */ /* 0x000ee8000c1e1900 */
[----:B------:R-:W4:Y:S04]  /*0e00*/  LDG.E R13, desc[UR10][R8.64+0x8] ;  /* 0x0000080a080d7981 */ /* 0x000f28000c1e1900 */
[----:B------:R0:W5:Y:S01]  /*0e10*/  LDG.E R15, desc[UR10][R8.64+0xc] ;  /* 0x00000c0a080f7981 */ /* 0x000162000c1e1900 */
[----:B------:R-:W-:Y:S01]  /*0e20*/  HFMA2 R12, -RZ, RZ, 0.96630859375, -0.0022525787353515625 ;  /* 0x3bbb989dff0c7431 */ /* 0x000fe200000001ff */
[----:B------:R-:W-:Y:S01]  /*0e30*/  MOV R14, 0x437c0000 ;  /* 0x437c0000000e7802 */ /* 0x000fe20000000f00 */
[----:B------:R-:W-:Y:S01]  /*0e40*/  UIADD3 UR4, UPT, UPT, UR4, 0x4, URZ ;  /* 0x0000000404047890 */ /* 0x000fe2000fffe0ff */
[----:B--2---:R-:W-:-:S04]  /*0e50*/  FADD R7, R7, -R4 ;  /* 0x8000000407077221 */ /* 0x004fc80000000000 */
[----:B------:R-:W-:Y:S01]  /*0e60*/  FFMA.SAT R2, R7, R12, 0.5 ;  /* 0x3f00000007027423 */ /* 0x000fe2000000200c */
[----:B---3--:R-:W-:-:S03]  /*0e70*/  FADD R11, R11, -R4 ;  /* 0x800000040b0b7221 */ /* 0x008fc60000000000 */
[----:B------:R-:W-:Y:S01]  /*0e80*/  FFMA.RM R2, R2, R14, 12582913 ;  /* 0x4b40000102027423 */ /* 0x000fe2000000400e */
[----:B------:R-:W-:Y:S01]  /*0e90*/  FFMA.SAT R6, R11, R12, 0.5 ;  /* 0x3f0000000b067423 */ /* 0x000fe2000000200c */
[--C-:B----4-:R-:W-:Y:S02]  /*0ea0*/  FADD R13, R13, -R4.reuse ;  /* 0x800000040d0d7221 */ /* 0x110fe40000000000 */
[----:B------:R-:W-:Y:S01]  /*0eb0*/  FADD R10, R2, -12583039 ;  /* 0xcb40007f020a7421 */ /* 0x000fe20000000000 */
[----:B------:R-:W-:Y:S01]  /*0ec0*/  FFMA.RM R6, R6, R14, 12582913 ;  /* 0x4b40000106067423 */ /* 0x000fe2000000400e */
[----:B0-----:R-:W-:Y:S01]  /*0ed0*/  FFMA.SAT R9, R13, R12, 0.5 ;  /* 0x3f0000000d097423 */ /* 0x001fe2000000200c */
[----:B-----5:R-:W-:Y:S01]  /*0ee0*/  FADD R15, R15, -R4 ;  /* 0x800000040f0f7221 */ /* 0x020fe20000000000 */
[----:B------:R-:W-:Y:S01]  /*0ef0*/  FFMA R10, R7, 1.4426950216293334961, -R10 ;  /* 0x3fb8aa3b070a7823 */ /* 0x000fe2000000080a */
[----:B------:R-:W-:Y:S01]  /*0f00*/  FADD R8, R6, -12583039 ;  /* 0xcb40007f06087421 */ /* 0x000fe20000000000 */
[----:B------:R-:W-:-:S02]  /*0f10*/  SHF.L.U32 R2, R2, 0x17, RZ ;  /* 0x0000001702027819 */ /* 0x000fc400000006ff */
[----:B------:R-:W-:Y:S01]  /*0f20*/  FFMA R10, R7, 1.925963033500011079e-08, R10 ;  /* 0x32a57060070a7823 */ /* 0x000fe2000000000a */
[----:B------:R-:W-:Y:S01]  /*0f30*/  FFMA.RM R7, R9, R14, 12582913 ;  /* 0x4b40000109077423 */ /* 0x000fe2000000400e */
[----:B------:R-:W-:Y:S01]  /*0f40*/  FFMA R8, R11, 1.4426950216293334961, -R8 ;  /* 0x3fb8aa3b0b087823 */ /* 0x000fe20000000808 */
[----:B------:R-:W-:Y:S02]  /*0f50*/  FFMA.SAT R9, R15, R12, 0.5 ;  /* 0x3f0000000f097423 */ /* 0x000fe4000000200c */
[----:B------:R-:W-:Y:S01]  /*0f60*/  FADD R12, R7, -12583039 ;  /* 0xcb40007f070c7421 */ /* 0x000fe20000000000 */
[----:B------:R-:W-:Y:S01]  /*0f70*/  FFMA R8, R11, 1.925963033500011079e-08, R8 ;  /* 0x32a570600b087823 */ /* 0x000fe20000000008 */
[----:B------:R-:W-:Y:S01]  /*0f80*/  FFMA.RM R11, R9, R14, 12582913 ;  /* 0x4b400001090b7423 */ /* 0x000fe2000000400e */
[----:B------:R-:W0:Y:S01]  /*0f90*/  MUFU.EX2 R10, R10 ;  /* 0x0000000a000a7308 */ /* 0x000e220000000800 */
[----:B------:R-:W-:Y:S01]  /*0fa0*/  FFMA R12, R13, 1.4426950216293334961, -R12 ;  /* 0x3fb8aa3b0d0c7823 */ /* 0x000fe2000000080c */
[----:B------:R-:W-:Y:S01]  /*0fb0*/  SHF.L.U32 R9, R6, 0x17, RZ ;  /* 0x0000001706097819 */ /* 0x000fe200000006ff */
[----:B------:R-:W-:Y:S01]  /*0fc0*/  FADD R14, R11, -12583039 ;  /* 0xcb40007f0b0e7421 */ /* 0x000fe20000000000 */
[----:B------:R-:W-:Y:S01]  /*0fd0*/  SHF.L.U32 R7, R7, 0x17, RZ ;  /* 0x0000001707077819 */ /* 0x000fe200000006ff */
[----:B------:R-:W-:-:S02]  /*0fe0*/  FFMA R12, R13, 1.925963033500011079e-08, R12 ;  /* 0x32a570600d0c7823 */ /* 0x000fc4000000000c */
[C---:B------:R-:W-:Y:S01]  /*0ff0*/  FFMA R14, R15.reuse, 1.4426950216293334961, -R14 ;  /* 0x3fb8aa3b0f0e7823 */ /* 0x040fe2000000080e */
[----:B------:R-:W1:Y:S03]  /*1000*/  MUFU.EX2 R8, R8 ;  /* 0x0000000800087308 */ /* 0x000e660000000800 */
[----:B------:R-:W-:-:S05]  /*1010*/  FFMA R14, R15, 1.925963033500011079e-08, R14 ;  /* 0x32a570600f0e7823 */ /* 0x000fca000000000e */
[----:B------:R-:W2:Y:S01]  /*1020*/  MUFU.EX2 R12, R12 ;  /* 0x0000000c000c7308 */ /* 0x000ea20000000800 */
[----:B0-----:R-:W-:Y:S01]  /*1030*/  FFMA R2, R2, R10, R3 ;  /* 0x0000000a02027223 */ /* 0x001fe20000000003 */
[----:B------:R-:W-:-:S06]  /*1040*/  SHF.L.U32 R3, R11, 0x17, RZ ;  /* 0x000000170b037819 */ /* 0x000fcc00000006ff */
[----:B------:R-:W0:Y:S01]  /*1050*/  MUFU.EX2 R14, R14 ;  /* 0x0000000e000e7308 */ /* 0x000e220000000800 */
[----:B-1----:R-:W-:-:S04]  /*1060*/  FFMA R2, R9, R8, R2 ;  /* 0x0000000809027223 */ /* 0x002fc80000000002 */
[----:B--2---:R-:W-:-:S04]  /*1070*/  FFMA R2, R7, R12, R2 ;  /* 0x0000000c07027223 */ /* 0x004fc80000000002 */
[----:B0-----:R-:W-:-:S07]  /*1080*/  FFMA R3, R3, R14, R2 ;  /* 0x0000000e03037223 */ /* 0x001fce0000000002 */
.L_x_9:
[----:B------:R-:W-:Y:S05]  /*1090*/  BRA.U !UP1, `(.L_x_6) ;  /* 0x0000000109b87547 */ /* 0x000fea000b800000 */
[----:B------:R-:W-:Y:S02]  /*10a0*/  UISETP.NE.AND UP0, UPT, UR6, 0x1, UPT ;  /* 0x000000010600788c */ /* 0x000fe4000bf05270 */
[----:B------:R-:W-:-:S04]  /*10b0*/  ULOP3.LUT UR5, UR5, 0x1, URZ, 0xc0, !UPT ;  /* 0x0000000105057892 */ /* 0x000fc8000f8ec0ff */
[----:B------:R-:W-:-:S03]  /*10c0*/  UISETP.NE.U32.AND UP1, UPT, UR5, 0x1, UPT ;  /* 0x000000010500788c */ /* 0x000fc6000bf25070 */
[----:B------:R-:W-:Y:S08]  /*10d0*/  BRA.U !UP0, `(.L_x_10) ;  /* 0x0000000108687547 */ /* 0x000ff0000b800000 */
[----:B------:R-:W0:Y:S01]  /*10e0*/  LDC.64 R6, c[0x0][0x380] ;  /* 0x0000e000ff067b82 */ /* 0x000e220000000a00 */
[----:B------:R-:W-:-:S05]  /*10f0*/  IADD3 R9, PT, PT, R0, UR4, RZ ;  /* 0x0000000400097c10 */ /* 0x000fca000fffe0ff */
[----:B0-----:R-:W-:-:S05]  /*1100*/  IMAD.WIDE R6, R9, 0x4, R6 ;  /* 0x0000000409067825 */ /* 0x001fca00078e0206 */
[----:B------:R-:W2:Y:S04]  /*1110*/  LDG.E R9, desc[UR10][R6.64] ;  /* 0x0000000a06097981 */ /* 0x000ea8000c1e1900 */
[----:B------:R-:W3:Y:S01]  /*1120*/  LDG.E R13, desc[UR10][R6.64+0x4] ;  /* 0x0000040a060d7981 */ /* 0x000ee2000c1e1900 */
[----:B------:R-:W-:Y:S01]  /*1130*/  HFMA2 R2, -RZ, RZ, 0.96630859375, -0.0022525787353515625 ;  /* 0x3bbb989dff027431 */ /* 0x000fe200000001ff */
[----:B------:R-:W-:Y:S01]  /*1140*/  MOV R11, 0x437c0000 ;  /* 0x437c0000000b7802 */ /* 0x000fe20000000f00 */
[----:B------:R-:W-:Y:S01]  /*1150*/  UIADD3 UR4, UPT, UPT, UR4, 0x2, URZ ;  /* 0x0000000204047890 */ /* 0x000fe2000fffe0ff */
[----:B--2---:R-:W-:-:S04]  /*1160*/  FADD R9, R9, -R4 ;  /* 0x8000000409097221 */ /* 0x004fc80000000000 */
[----:B------:R-:W-:Y:S01]  /*1170*/  FFMA.SAT R8, R9, R2, 0.5 ;  /* 0x3f00000009087423 */ /* 0x000fe20000002002 */
[----:B---3--:R-:W-:-:S03]  /*1180*/  FADD R13, R13, -R4 ;  /* 0x800000040d0d7221 */ /* 0x008fc60000000000 */
[----:B------:R-:W-:Y:S01]  /*1190*/  FFMA.RM R8, R8, R11, 12582913 ;  /* 0x4b40000108087423 */ /* 0x000fe2000000400b */
[----:B------:R-:W-:-:S03]  /*11a0*/  FFMA.SAT R10, R13, R2, 0.5 ;  /* 0x3f0000000d0a7423 */ /* 0x000fc60000002002 */
[----:B------:R-:W-:Y:S01]  /*11b0*/  FADD R2, R8, -12583039 ;  /* 0xcb40007f08027421 */ /* 0x000fe20000000000 */
[----:B------:R-:W-:Y:S01]  /*11c0*/  FFMA.RM R10, R10, R11, 12582913 ;  /* 0x4b4000010a0a7423 */ /* 0x000fe2000000400b */
[----:B------:R-:W-:Y:S02]  /*11d0*/  SHF.L.U32 R8, R8, 0x17, RZ ;  /* 0x0000001708087819 */ /* 0x000fe400000006ff */
[C---:B------:R-:W-:Y:S01]  /*11e0*/  FFMA R2, R9.reuse, 1.4426950216293334961, -R2 ;  /* 0x3fb8aa3b09027823 */ /* 0x040fe20000000802 */
[C---:B------:R-:W-:Y:S01]  /*11f0*/  FADD R6, R10.reuse, -12583039 ;  /* 0xcb40007f0a067421 */ /* 0x040fe20000000000 */
[----:B------:R-:W-:Y:S02]  /*1200*/  SHF.L.U32 R10, R10, 0x17, RZ ;  /* 0x000000170a0a7819 */ /* 0x000fe400000006ff */
[----:B------:R-:W-:Y:S01]  /*1210*/  FFMA R2, R9, 1.925963033500011079e-08, R2 ;  /* 0x32a5706009027823 */ /* 0x000fe20000000002 */
[----:B------:R-:W-:-:S04]  /*1220*/  FFMA R6, R13, 1.4426950216293334961, -R6 ;  /* 0x3fb8aa3b0d067823 */ /* 0x000fc80000000806 */
[----:B------:R-:W-:Y:S01]  /*1230*/  FFMA R6, R13, 1.925963033500011079e-08, R6 ;  /* 0x32a570600d067823 */ /* 0x000fe20000000006 */
[----:B------:R-:W0:Y:S08]  /*1240*/  MUFU.EX2 R2, R2 ;  /* 0x0000000200027308 */ /* 0x000e300000000800 */
[----:B------:R-:W1:Y:S01]  /*1250*/  MUFU.EX2 R6, R6 ;  /* 0x0000000600067308 */ /* 0x000e620000000800 */
[----:B0-----:R-:W-:-:S04]  /*1260*/  FFMA R3, R8, R2, R3 ;  /* 0x0000000208037223 */ /* 0x001fc80000000003 */
[----:B-1----:R-:W-:-:S07]  /*1270*/  FFMA R3, R10, R6, R3 ;  /* 0x000000060a037223 */ /* 0x002fce0000000003 */
.L_x_10:
[----:B------:R-:W-:Y:S05]  /*1280*/  BRA.U UP1, `(.L_x_6) ;  /* 0x00000001013c7547 */ /* 0x000fea000b800000 */
[----:B------:R-:W0:Y:S01]  /*1290*/  LDC.64 R6, c[0x0][0x380] ;  /* 0x0000e000ff067b82 */ /* 0x000e220000000a00 */
[----:B------:R-:W-:-:S05]  /*12a0*/  IADD3 R9, PT, PT, R0, UR4, RZ ;  /* 0x0000000400097c10 */ /* 0x000fca000fffe0ff */
[----:B0-----:R-:W-:-:S06]  /*12b0*/  IMAD.WIDE R6, R9, 0x4, R6 ;  /* 0x0000000409067825 */ /* 0x001fcc00078e0206 */
[----:B------:R-:W2:Y:S01]  /*12c0*/  LDG.E R7, desc[UR10][R6.64] ;  /* 0x0000000a06077981 */ /* 0x000ea2000c1e1900 */
[----:B------:R-:W-:Y:S01]  /*12d0*/  HFMA2 R9, -RZ, RZ, 0.96630859375, -0.0022525787353515625 ;  /* 0x3bbb989dff097431 */ /* 0x000fe200000001ff */
[----:B------:R-:W-:Y:S01]  /*12e0*/  MOV R11, 0x437c0000 ;  /* 0x437c0000000b7802 */ /* 0x000fe20000000f00 */
[----:B--2---:R-:W-:-:S04]  /*12f0*/  FADD R0, R7, -R4 ;  /* 0x8000000407007221 */ /* 0x004fc80000000000 */
[----:B------:R-:W-:-:S04]  /*1300*/  FFMA.SAT R2, R0, R9, 0.5 ;  /* 0x3f00000000027423 */ /* 0x000fc80000002009 */
[----:B------:R-:W-:-:S04]  /*1310*/  FFMA.RM R2, R2, R11, 12582913 ;  /* 0x4b40000102027423 */ /* 0x000fc8000000400b */
[C---:B------:R-:W-:Y:S01]  /*1320*/  FADD R9, R2.reuse, -12583039 ;  /* 0xcb40007f02097421 */ /* 0x040fe20000000000 */
[----:B------:R-:W-:-:S03]  /*1330*/  SHF.L.U32 R2, R2, 0x17, RZ ;  /* 0x0000001702027819 */ /* 0x000fc600000006ff */
[----:B------:R-:W-:-:S04]  /*1340*/  FFMA R9, R0, 1.4426950216293334961, -R9 ;  /* 0x3fb8aa3b00097823 */ /* 0x000fc80000000809 */
[----:B------:R-:W-:-:S06]  /*1350*/  FFMA R9, R0, 1.925963033500011079e-08, R9 ;  /* 0x32a5706000097823 */ /* 0x000fcc0000000009 */
[----:B------:R-:W0:Y:S02]  /*1360*/  MUFU.EX2 R9, R9 ;  /* 0x0000000900097308 */ /* 0x000e240000000800 */
[----:B0-----:R-:W-:-:S07]  /*1370*/  FFMA R3, R2, R9, R3 ;  /* 0x0000000902037223 */ /* 0x001fce0000000003 */
.L_x_6:
[----:B------:R-:W0:Y:S02]  /*1380*/  LDC R0, c[0x0][0x394] ;  /* 0x0000e500ff007b82 */ /* 0x000e240000000800 */
[----:B0-----:R-:W-:-:S13]  /*1390*/  ISETP.GE.AND P0, PT, R0, 0x1, PT ;  /* 0x000000010000780c */ /* 0x001fda0003f06270 */
[----:B------:R-:W-:Y:S05]  /*13a0*/  @!P0 EXIT ;  /* 0x000000000000894d */ /* 0x000fea0003800000 */
[C---:B------:R-:W-:Y:S01]  /*13b0*/  ISETP.GE.U32.AND P0, PT, R0.reuse, 0x8, PT ;  /* 0x000000080000780c */ /* 0x040fe20003f06070 */
[----:B------:R-:W-:Y:S02]  /*13c0*/  HFMA2 R6, -RZ, RZ, 0, 0 ;  /* 0x00000000ff067431 */ /* 0x000fe400000001ff */
[----:B------:R-:W-:Y:S01]  /*13d0*/  IMAD R5, R5, R0, RZ ;  /* 0x0000000005057224 */ /* 0x000fe200078e02ff */
[----:B------:R-:W-:-:S09]  /*13e0*/  LOP3.LUT R19, R0, 0x7, RZ, 0xc0, !PT ;  /* 0x0000000700137812 */ /* 0x000fd200078ec0ff */
[----:B------:R-:W-:Y:S05]  /*13f0*/  @!P0 BRA `(.L_x_11) ;  /* 0x0000000c00888947 */ /* 0x000fea0003800000 */
[----:B------:R-:W0:Y:S01]  /*1400*/  LDCU.128 UR4, c[0x0][0x380] ;  /* 0x00007000ff0477ac */ /* 0x000e220008000c00 */
[----:B------:R-:W-:Y:S02]  /*1410*/  LOP3.LUT R6, R0, 0x7ffffff8, RZ, 0xc0, !PT ;  /* 0x7ffffff800067812 */ /* 0x000fe400078ec0ff */
[----:B------:R-:W-:Y:S02]  /*1420*/  MOV R18, R5 ;  /* 0x0000000500127202 */ /* 0x000fe40000000f00 */
[----:B------:R-:W-:Y:S01]  /*1430*/  IADD3 R16, PT, PT, -R6, RZ, RZ ;  /* 0x000000ff06107210 */ /* 0x000fe20007ffe1ff */
[----:B0-----:R-:W-:Y:S02]  /*1440*/  UIADD3 UR8, UP1, UPT, UR4, 0x10, URZ ;  /* 0x0000001004087890 */ /* 0x001fe4000ff3e0ff */
[----:B------:R-:W-:Y:S02]  /*1450*/  UIADD3 UR4, UP0, UPT, UR6, 0x10, URZ ;  /* 0x0000001006047890 */ /* 0x000fe4000ff1e0ff */
[----:B------:R-:W-:-:S02]  /*1460*/  UIADD3.X UR6, UPT, UPT, URZ, UR5, URZ, UP1, !UPT ;  /* 0x00000005ff067290 */ /* 0x000fc40008ffe4ff */
[----:B------:R-:W-:-:S12]  /*1470*/  UIADD3.X UR5, UPT, UPT, URZ, UR7, URZ, UP0, !UPT ;  /* 0x00000007ff057290 */ /* 0x000fd800087fe4ff */
.L_x_28:
[----:B------:R-:W-:Y:S02]  /*1480*/  MOV R14, UR8 ;  /* 0x00000008000e7c02 */ /* 0x000fe40008000f00 */
[----:B------:R-:W-:-:S03]  /*1490*/  MOV R15, UR6 ;  /* 0x00000006000f7c02 */ /* 0x000fc60008000f00 */
[----:B------:R-:W-:-:S05]  /*14a0*/  IMAD.WIDE R14, R18, 0x4, R14 ;  /* 0x00000004120e7825 */ /* 0x000fca00078e020e */
[----:B0-----:R-:W2:Y:S01]  /*14b0*/  LDG.E R7, desc[UR10][R14.64+-0x10] ;  /* 0xfffff00a0e077981 */ /* 0x001ea2000c1e1900 */
[----:B------:R-:W-:Y:S01]  /*14c0*/  HFMA2 R9, -RZ, RZ, 3.7421875, 0 ;  /* 0x437c0000ff097431 */ /* 0x000fe200000001ff */
[----:B------:R-:W-:Y:S01]  /*14d0*/  MOV R0, 0x3bbb989d ;  /* 0x3bbb989d00007802 */ /* 0x000fe20000000f00 */
[----:B------:R-:W0:Y:S01]  /*14e0*/  MUFU.RCP R8, R3 ;  /* 0x0000000300087308 */ /* 0x000e220000001000 */
[----:B------:R-:W-:Y:S01]  /*14f0*/  MOV R10, UR4 ;  /* 0x00000004000a7c02 */ /* 0x000fe20008000f00 */
[----:B------:R-:W-:Y:S01]  /*1500*/  BSSY.RECONVERGENT B2, `(.L_x_12) ;  /* 0x0000018000027945 */ /* 0x000fe20003800200 */
[----:B------:R-:W-:Y:S02]  /*1510*/  MOV R11, UR5 ;  /* 0x00000005000b7c02 */ /* 0x000fe40008000f00 */
[----:B------:R-:W-:Y:S01]  /*1520*/  IADD3 R16, PT, PT, R16, 0x8, RZ ;  /* 0x0000000810107810 */ /* 0x000fe20007ffe0ff */
[----:B------:R-:W-:-:S03]  /*1530*/  IMAD.WIDE R10, R18, 0x4, R10 ;  /* 0x00000004120a7825 */ /* 0x000fc600078e020a */
[----:B------:R-:W-:Y:S01]  /*1540*/  ISETP.NE.AND P2, PT, R16, RZ, PT ;  /* 0x000000ff1000720c */ /* 0x000fe20003f45270 */
[----:B--2---:R-:W-:-:S04]  /*1550*/  FADD R7, R7, -R4 ;  /* 0x8000000407077221 */ /* 0x004fc80000000000 */
[----:B------:R-:W-:-:S04]  /*1560*/  FFMA.SAT R0, R7, R0, 0.5 ;  /* 0x3f00000007007423 */ /* 0x000fc80000002000 */
[----:B------:R-:W-:Y:S01]  /*1570*/  FFMA.RM R0, R0, R9, 12582913 ;  /* 0x4b40000100007423 */ /* 0x000fe20000004009 */
[----:B0-----:R-:W-:-:S03]  /*1580*/  FFMA R9, R8, -R3, 1 ;  /* 0x3f80000008097423 */ /* 0x001fc60000000803 */
[C---:B------:R-:W-:Y:S01]  /*1590*/  FADD R2, R0.reuse, -12583039 ;  /* 0xcb40007f00027421 */ /* 0x040fe20000000000 */
[----:B------:R-:W-:Y:S01]  /*15a0*/  SHF.L.U32 R0, R0, 0x17, RZ ;  /* 0x0000001700007819 */ /* 0x000fe200000006ff */
[----:B------:R-:W-:Y:S02]  /*15b0*/  FFMA R9, R8, R9, R8 ;  /* 0x0000000908097223 */ /* 0x000fe40000000008 */
[----:B------:R-:W-:-:S04]  /*15c0*/  FFMA R2, R7, 1.4426950216293334961, -R2 ;  /* 0x3fb8aa3b07027823 */ /* 0x000fc80000000802 */
[----:B------:R-:W-:-:S04]  /*15d0*/  FFMA R2, R7, 1.925963033500011079e-08, R2 ;  /* 0x32a5706007027823 */ /* 0x000fc80000000002 */
[----:B------:R-:W0:Y:S02]  /*15e0*/  MUFU.EX2 R7, R2 ;  /* 0x0000000200077308 */ /* 0x000e240000000800 */
[----:B0-----:R-:W-:-:S06]  /*15f0*/  FMUL R0, R0, R7 ;  /* 0x0000000700007220 */ /* 0x001fcc0000400000 */
[----:B------:R-:W0:Y:S01]  /*1600*/  FCHK P0, R0, R3 ;  /* 0x0000000300007302 */ /* 0x000e220000000000 */
[----:B------:R-:W-:-:S04]  /*1610*/  FFMA R8, R0, R9, RZ ;  /* 0x0000000900087223 */ /* 0x000fc800000000ff */
[----:B------:R-:W-:-:S04]  /*1620*/  FFMA R2, R8, -R3, R0 ;  /* 0x8000000308027223 */ /* 0x000fc80000000000 */
[----:B------:R-:W-:Y:S01]  /*1630*/  FFMA R9, R9, R2, R8 ;  /* 0x0000000209097223 */ /* 0x000fe20000000008 */
[----:B0-----:R-:W-:Y:S06]  /*1640*/  @!P0 BRA `(.L_x_13) ;  /* 0x00000000000c8947 */ /* 0x001fec0003800000 */
[----:B------:R-:W-:-:S07]  /*1650*/  MOV R2, 0x1670 ;  /* 0x0000167000027802 */ /* 0x000fce0000000f00 */
[----:B------:R-:W-:Y:S05]  /*1660*/  CALL.REL.NOINC `($__internal_0_$__cuda_sm3x_div_rn_noftz_f32_slowpath) ;  /* 0x0000001800447944 */ /* 0x000fea0003c00000 */
[----:B------:R-:W-:-:S07]  /*1670*/  MOV R9, R7 ;  /* 0x0000000700097202 */ /* 0x000fce0000000f00 */
.L_x_13:
[----:B------:R-:W-:Y:S05]  /*1680*/  BSYNC.RECONVERGENT B2 ;  /* 0x0000000000027941 */ /* 0x000fea0003800200 */
.L_x_12:
[----:B------:R0:W-:Y:S04]  /*1690*/  STG.E desc[UR10][R10.64+-0x10], R9 ;  /* 0xfffff0090a007986 */ /* 0x0001e8000c10190a */
[----:B------:R-:W2:Y:S01]  /*16a0*/  LDG.E R7, desc[UR10][R14.64+-0xc] ;  /* 0xfffff40a0e077981 */ /* 0x000ea2000c1e1900 */
[----:B------:R-:W-:Y:S01]  /*16b0*/  HFMA2 R0, -RZ, RZ, 0.96630859375, -0.0022525787353515625 ;  /* 0x3bbb989dff007431 */ /* 0x000fe200000001ff */
[----:B------:R-:W-:Y:S01]  /*16c0*/  MOV R13, 0x437c0000 ;  /* 0x437c0000000d7802 */ /* 0x000fe20000000f00 */
[----:B------:R-:W0:Y:S01]  /*16d0*/  MUFU.RCP R8, R3 ;  /* 0x0000000300087308 */ /* 0x000e220000001000 */
[----:B------:R-:W-:Y:S01]  /*16e0*/  BSSY.RECONVERGENT B2, `(.L_x_14) ;  /* 0x0000014000027945 */ /* 0x000fe20003800200 */
[----:B0-----:R-:W-:Y:S01]  /*16f0*/  FFMA R9, R8, -R3, 1 ;  /* 0x3f80000008097423 */ /* 0x001fe20000000803 */
[----:B--2---:R-:W-:-:S04]  /*1700*/  FADD R7, R7, -R4 ;  /* 0x8000000407077221 */ /* 0x004fc80000000000 */
[----:B------:R-:W-:-:S04]  /*1710*/  FFMA.SAT R0, R7, R0, 0.5 ;  /* 0x3f00000007007423 */ /* 0x000fc80000002000 */
[----:B------:R-:W-:-:S04]  /*1720*/  FFMA.RM R0, R0, R13, 12582913 ;  /* 0x4b40000100007423 */ /* 0x000fc8000000400d */
[C---:B------:R-:W-:Y:S01]  /*1730*/  FADD R2, R0.reuse, -12583039 ;  /* 0xcb40007f00027421 */ /* 0x040fe20000000000 */
[----:B------:R-:W-:-:S03]  /*1740*/  SHF.L.U32 R0, R0, 0x17, RZ ;  /* 0x0000001700007819 */ /* 0x000fc600000006ff */
[----:B------:R-:W-:-:S04]  /*1750*/  FFMA R2, R7, 1.4426950216293334961, -R2 ;  /* 0x3fb8aa3b07027823 */ /* 0x000fc80000000802 */
[----:B------:R-:W-:-:S04]  /*1760*/  FFMA R2, R7, 1.925963033500011079e-08, R2 ;  /* 0x32a5706007027823 */ /* 0x000fc80000000002 */
[----:B------:R-:W0:Y:S02]  /*1770*/  MUFU.EX2 R7, R2 ;  /* 0x0000000200077308 */ /* 0x000e240000000800 */
[----:B0-----:R-:W-:Y:S01]  /*1780*/  FMUL R12, R0, R7 ;  /* 0x00000007000c7220 */ /* 0x001fe20000400000 */
[----:B------:R-:W-:-:S05]  /*1790*/  FFMA R0, R8, R9, R8 ;  /* 0x0000000908007223 */ /* 0x000fca0000000008 */
[----:B------:R-:W0:Y:S01]  /*17a0*/  FCHK P0, R12, R3 ;  /* 0x000000030c007302 */ /* 0x000e220000000000 */
[----:B------:R-:W-:-:S04]  /*17b0*/  FFMA R7, R0, R12, RZ ;  /* 0x0000000c00077223 */ /* 0x000fc800000000ff */
[----:B------:R-:W-:-:S04]  /*17c0*/  FFMA R8, R7, -R3, R12 ;  /* 0x8000000307087223 */ /* 0x000fc8000000000c */
[----:B------:R-:W-:Y:S01]  /*17d0*/  FFMA R7, R0, R8, R7 ;  /* 0x0000000800077223 */ /* 0x000fe20000000007 */
[----:B0-----:R-:W-:Y:S06]  /*17e0*/  @!P0 BRA `(.L_x_15) ;  /* 0x00000000000c8947 */ /* 0x001fec0003800000 */
[----:B------:R-:W-:Y:S02]  /*17f0*/  MOV R0, R12 ;  /* 0x0000000c00007202 */ /* 0x000fe40000000f00 */
[----:B------:R-:W-:-:S07]  /*1800*/  MOV R2, 0x1820 ;  /* 0x0000182000027802 */ /* 0x000fce0000000f00 */
[----:B------:R-:W-:Y:S05]  /*1810*/  CALL.REL.NOINC `($__internal_0_$__cuda_sm3x_div_rn_noftz_f32_slowpath) ;  /* 0x0000001400d87944 */ /* 0x000fea0003c00000 */
.L_x_15:
[----:B------:R-:W-:Y:S05]  /*1820*/  BSYNC.RECONVERGENT B2 ;  /* 0x0000000000027941 */ /* 0x000fea0003800200 */
.L_x_14:
[----:B------:R0:W-:Y:S04]  /*1830*/  STG.E desc[UR10][R10.64+-0xc], R7 ;  /* 0xfffff4070a007986 */ /* 0x0001e8000c10190a */
[----:B------:R-:W2:Y:S01]  /*1840*/  LDG.E R9, desc[UR10][R14.64+-0x8] ;  /* 0xfffff80a0e097981 */ /* 0x000ea2000c1e1900 */
[----:B------:R-:W-:Y:S01]  /*1850*/  HFMA2 R0, -RZ, RZ, 0.96630859375, -0.0022525787353515625 ;  /* 0x3bbb989dff007431 */ /* 0x000fe200000001ff */
[----:B------:R-:W-:Y:S01]  /*1860*/  MOV R13, 0x437c0000 ;  /* 0x437c0000000d7802 */ /* 0x000fe20000000f00 */
[----:B------:R-:W1:Y:S01]  /*1870*/  MUFU.RCP R8, R3 ;  /* 0x0000000300087308 */ /* 0x000e620000001000 */
[----:B------:R-:W-:Y:S01]  /*1880*/  BSSY.RECONVERGENT B2, `(.L_x_16) ;  /* 0x0000014000027945 */ /* 0x000fe20003800200 */
[----:B--2---:R-:W-:-:S04]  /*1890*/  FADD R9, R9, -R4 ;  /* 0x8000000409097221 */ /* 0x004fc80000000000 */
[----:B------:R-:W-:-:S04]  /*18a0*/  FFMA.SAT R0, R9, R0, 0.5 ;  /* 0x3f00000009007423 */ /* 0x000fc80000002000 */
[----:B------:R-:W-:-:S04]  /*18b0*/  FFMA.RM R0, R0, R13, 12582913 ;  /* 0x4b40000100007423 */ /* 0x000fc8000000400d */
[C---:B------:R-:W-:Y:S01]  /*18c0*/  FADD R2, R0.reuse, -12583039 ;  /* 0xcb40007f00027421 */ /* 0x040fe20000000000 */
[----:B------:R-:W-:-:S03]  /*18d0*/  SHF.L.U32 R0, R0, 0x17, RZ ;  /* 0x0000001700007819 */ /* 0x000fc600000006ff */
[----:B------:R-:W-:-:S04]  /*18e0*/  FFMA R2, R9, 1.4426950216293334961, -R2 ;  /* 0x3fb8aa3b09027823 */ /* 0x000fc80000000802 */
[----:B------:R-:W-:Y:S01]  /*18f0*/  FFMA R2, R9, 1.925963033500011079e-08, R2 ;  /* 0x32a5706009027823 */ /* 0x000fe20000000002 */
[----:B-1----:R-:W-:-:S03]  /*1900*/  FFMA R9, R8, -R3, 1 ;  /* 0x3f80000008097423 */ /* 0x002fc60000000803 */
[----:B0-----:R-:W0:Y:S02]  /*1910*/  MUFU.EX2 R7, R2 ;  /* 0x0000000200077308 */ /* 0x001e240000000800 */
        /* <DEDUP_REMOVED lines=10> */
.L_x_17:
[----:B------:R-:W-:Y:S05]  /*19c0*/  BSYNC.RECONVERGENT B2 ;  /* 0x0000000000027941 */ /* 0x000fea0003800200 */
.L_x_16:
        /* <DEDUP_REMOVED lines=25> */
.L_x_19:
[----:B------:R-:W-:Y:S05]  /*1b60*/  BSYNC.RECONVERGENT B2 ;  /* 0x0000000000027941 */ /* 0x000fea0003800200 */
.L_x_18:
        /* <DEDUP_REMOVED lines=25> */
.L_x_21:
[----:B------:R-:W-:Y:S05]  /*1d00*/  BSYNC.RECONVERGENT B2 ;  /* 0x0000000000027941 */ /* 0x000fea0003800200 */
.L_x_20:
        /* <DEDUP_REMOVED lines=25> */
.L_x_23:
[----:B------:R-:W-:Y:S05]  /*1ea0*/  BSYNC.RECONVERGENT B2 ;  /* 0x0000000000027941 */ /* 0x000fea0003800200 */
.L_x_22:
        /* <DEDUP_REMOVED lines=25> */
.L_x_25:
[----:B------:R-:W-:Y:S05]  /*2040*/  BSYNC.RECONVERGENT B2 ;  /* 0x0000000000027941 */ /* 0x000fea0003800200 */
.L_x_24:
        /* <DEDUP_REMOVED lines=13> */
[----:B------:R-:W-:Y:S01]  /*2120*/  FFMA R9, R0, 1.925963033500011079e-08, R9 ;  /* 0x32a5706000097823 */ /* 0x000fe20000000009 */
[----:B------:R-:W-:-:S05]  /*2130*/  FFMA R0, R8, R7, R8 ;  /* 0x0000000708007223 */ /* 0x000fca0000000008 */
[----:B------:R-:W0:Y:S02]  /*2140*/  MUFU.EX2 R9, R9 ;  /* 0x0000000900097308 */ /* 0x000e240000000800 */
[----:B0-----:R-:W-:-:S06]  /*2150*/  FMUL R13, R2, R9 ;  /* 0x00000009020d7220 */ /* 0x001fcc0000400000 */
        /* <DEDUP_REMOVED lines=8> */
.L_x_27:
[----:B------:R-:W-:Y:S05]  /*21e0*/  BSYNC.RECONVERGENT B2 ;  /* 0x0000000000027941 */ /* 0x000fea0003800200 */
.L_x_26:
[----:B------:R0:W-:Y:S01]  /*21f0*/  STG.E desc[UR10][R10.64+0xc], R7 ;  /* 0x00000c070a007986 */ /* 0x0001e2000c10190a */
[----:B------:R-:W-:Y:S01]  /*2200*/  IADD3 R18, PT, PT, R18, 0x8, RZ ;  /* 0x0000000812127810 */ /* 0x000fe20007ffe0ff */
[----:B------:R-:W-:Y:S06]  /*2210*/  @P2 BRA `(.L_x_28) ;  /* 0xfffffff000982947 */ /* 0x000fec000383ffff */
.L_x_11:
[----:B------:R-:W-:-:S13]  /*2220*/  ISETP.NE.AND P0, PT, R19, RZ, PT ;  /* 0x000000ff1300720c */ /* 0x000fda0003f05270 */
[----:B------:R-:W-:Y:S05]  /*2230*/  @!P0 EXIT ;  /* 0x000000000000894d */ /* 0x000fea0003800000 */
[----:B------:R-:W1:Y:S01]  /*2240*/  LDCU UR4, c[0x0][0x394] ;  /* 0x00007280ff0477ac */ /* 0x000e620008000800 */
[----:B------:R-:W-:Y:S01]  /*2250*/  ISETP.GE.U32.AND P0, PT, R19, 0x4, PT ;  /* 0x000000041300780c */ /* 0x000fe20003f06070 */
[----:B-1----:R-:W-:-:S12]  /*2260*/  ULOP3.LUT UR4, UR4, 0x3, URZ, 0xc0, !UPT ;  /* 0x0000000304047892 */ /* 0x002fd8000f8ec0ff */
[----:B------:R-:W-:Y:S05]  /*2270*/  @!P0 BRA `(.L_x_29) ;  /* 0x0000000400b88947 */ /* 0x000fea0003800000 */
[----:B------:R-:W1:Y:S01]  /*2280*/  LDC.64 R14, c[0x0][0x380] ;  /* 0x0000e000ff0e7b82 */ /* 0x000e620000000a00 */
[----:B0-----:R-:W-:-:S05]  /*2290*/  IADD3 R10, PT, PT, R5, R6, RZ ;  /* 0x00000006050a7210 */ /* 0x001fca0007ffe0ff */
[----:B-1----:R-:W-:-:S05]  /*22a0*/  IMAD.WIDE R14, R10, 0x4, R14 ;  /* 0x000000040a0e7825 */ /* 0x002fca00078e020e */
[----:B------:R-:W2:Y:S01]  /*22b0*/  LDG.E R7, desc[UR10][R14.64] ;  /* 0x0000000a0e077981 */ /* 0x000ea2000c1e1900 */
[----:B------:R-:W-:Y:S01]  /*22c0*/  HFMA2 R0, -RZ, RZ, 0.96630859375, -0.0022525787353515625 ;  /* 0x3bbb989dff007431 */ /* 0x000fe200000001ff */
[----:B------:R-:W-:Y:S01]  /*22d0*/  MOV R9, 0x437c0000 ;  /* 0x437c000000097802 */ /* 0x000fe20000000f00 */
[----:B------:R-:W0:Y:S01]  /*22e0*/  MUFU.RCP R8, R3 ;  /* 0x0000000300087308 */ /* 0x000e220000001000 */
[----:B------:R-:W-:Y:S01]  /*22f0*/  BSSY.RECONVERGENT B2, `(.L_x_30) ;  /* 0x0000014000027945 */ /* 0x000fe20003800200 */
[----:B--2---:R-:W-:-:S04]  /*2300*/  FADD R7, R7, -R4 ;  /* 0x8000000407077221 */ /* 0x004fc80000000000 */
[----:B------:R-:W-:-:S04]  /*2310*/  FFMA.SAT R0, R7, R0, 0.5 ;  /* 0x3f00000007007423 */ /* 0x000fc80000002000 */
[----:B------:R-:W-:Y:S01]  /*2320*/  FFMA.RM R0, R0, R9, 12582913 ;  /* 0x4b40000100007423 */ /* 0x000fe20000004009 */
[----:B0-----:R-:W-:-:S03]  /*2330*/  FFMA R9, R8, -R3, 1 ;  /* 0x3f80000008097423 */ /* 0x001fc60000000803 */
        /* <DEDUP_REMOVED lines=15> */
.L_x_31:
[----:B------:R-:W-:Y:S05]  /*2430*/  BSYNC.RECONVERGENT B2 ;  /* 0x0000000000027941 */ /* 0x000fea0003800200 */
.L_x_30:
[----:B------:R-:W0:Y:S02]  /*2440*/  LDC.64 R8, c[0x0][0x388] ;  /* 0x0000e200ff087b82 */ /* 0x000e240000000a00 */
[----:B0-----:R-:W-:-:S05]  /*2450*/  IMAD.WIDE R10, R10, 0x4, R8 ;  /* 0x000000040a0a7825 */ /* 0x001fca00078e0208 */
        /* <DEDUP_REMOVED lines=25> */
.L_x_33:
[----:B------:R-:W-:Y:S05]  /*25f0*/  BSYNC.RECONVERGENT B2 ;  /* 0x0000000000027941 */ /* 0x000fea0003800200 */
.L_x_32:
        /* <DEDUP_REMOVED lines=25> */
.L_x_35:
[----:B------:R-:W-:Y:S05]  /*2790*/  BSYNC.RECONVERGENT B2 ;  /* 0x0000000000027941 */ /* 0x000fea0003800200 */
.L_x_34:
        /* <DEDUP_REMOVED lines=25> */
.L_x_37:
[----:B------:R-:W-:Y:S05]  /*2930*/  BSYNC.RECONVERGENT B2 ;  /* 0x0000000000027941 */ /* 0x000fea0003800200 */
.L_x_36:
[----:B------:R1:W-:Y:S01]  /*2940*/  STG.E desc[UR10][R10.64+0xc], R7 ;  /* 0x00000c070a007986 */ /* 0x0003e2000c10190a */
[----:B------:R-:W-:-:S07]  /*2950*/  IADD3 R6, PT, PT, R6, 0x4, RZ ;  /* 0x0000000406067810 */ /* 0x000fce0007ffe0ff */
.L_x_29:
[----:B------:R-:W-:-:S13]  /*2960*/  ISETP.NE.AND P0, PT, RZ, UR4, PT ;  /* 0x00000004ff007c0c */ /* 0x000fda000bf05270 */
[----:B------:R-:W-:Y:S05]  /*2970*/  @!P0 EXIT ;  /* 0x000000000000894d */ /* 0x000fea0003800000 */
[----:B------:R-:W-:-:S09]  /*2980*/  UISETP.NE.AND UP0, UPT, UR4, 0x1, UPT ;  /* 0x000000010400788c */ /* 0x000fd2000bf05270 */
[----:B------:R-:W-:Y:S05]  /*2990*/  BRA.U !UP0, `(.L_x_38) ;  /* 0x0000000108e87547 */ /* 0x000fea000b800000 */
[----:B------:R-:W2:Y:S01]  /*29a0*/  LDC.64 R14, c[0x0][0x380] ;  /* 0x0000e000ff0e7b82 */ /* 0x000ea20000000a00 */
[----:B01----:R-:W-:-:S05]  /*29b0*/  IADD3 R10, PT, PT, R5, R6, RZ ;  /* 0x00000006050a7210 */ /* 0x003fca0007ffe0ff */
[----:B--2---:R-:W-:-:S05]  /*29c0*/  IMAD.WIDE R14, R10, 0x4, R14 ;  /* 0x000000040a0e7825 */ /* 0x004fca00078e020e */
        /* <DEDUP_REMOVED lines=24> */
.L_x_40:
[----:B------:R-:W-:Y:S05]  /*2b50*/  BSYNC.RECONVERGENT B2 ;  /* 0x0000000000027941 */ /* 0x000fea0003800200 */
.L_x_39:
[----:B------:R-:W0:Y:S02]  /*2b60*/  LDC.64 R8, c[0x0][0x388] ;  /* 0x0000e200ff087b82 */ /* 0x000e240000000a00 */
[----:B0-----:R-:W-:-:S05]  /*2b70*/  IMAD.WIDE R10, R10, 0x4, R8 ;  /* 0x000000040a0a7825 */ /* 0x001fca00078e0208 */
        /* <DEDUP_REMOVED lines=25> */
.L_x_42:
[----:B------:R-:W-:Y:S05]  /*2d10*/  BSYNC.RECONVERGENT B2 ;  /* 0x0000000000027941 */ /* 0x000fea0003800200 */
.L_x_41:
[----:B------:R2:W-:Y:S01]  /*2d20*/  STG.E desc[UR10][R10.64+0x4], R7 ;  /* 0x000004070a007986 */ /* 0x0005e2000c10190a */
[----:B------:R-:W-:-:S07]  /*2d30*/  IADD3 R6, PT, PT, R6, 0x2, RZ ;  /* 0x0000000206067810 */ /* 0x000fce0007ffe0ff */
.L_x_38:
[----:B------:R-:W3:Y:S02]  /*2d40*/  LDC R0, c[0x0][0x394] ;  /* 0x0000e500ff007b82 */ /* 0x000ee40000000800 */
[----:B---3--:R-:W-:-:S04]  /*2d50*/  LOP3.LUT R0, R0, 0x1, RZ, 0xc0, !PT ;  /* 0x0000000100007812 */ /* 0x008fc800078ec0ff */
[----:B------:R-:W-:-:S13]  /*2d60*/  ISETP.NE.U32.AND P0, PT, R0, 0x1, PT ;  /* 0x000000010000780c */ /* 0x000fda0003f05070 */
[----:B------:R-:W-:Y:S05]  /*2d70*/  @P0 EXIT ;  /* 0x000000000000094d */ /* 0x000fea0003800000 */
[----:B------:R-:W0:Y:S01]  /*2d80*/  LDC.64 R8, c[0x0][0x380] ;  /* 0x0000e000ff087b82 */ /* 0x000e220000000a00 */
[----:B------:R-:W-:-:S05]  /*2d90*/  IADD3 R5, PT, PT, R5, R6, RZ ;  /* 0x0000000605057210 */ /* 0x000fca0007ffe0ff */
[----:B012---:R-:W-:-:S06]  /*2da0*/  IMAD.WIDE R6, R5, 0x4, R8 ;  /* 0x0000000405067825 */ /* 0x007fcc00078e0208 */
[----:B------:R-:W2:Y:S01]  /*2db0*/  LDG.E R7, desc[UR10][R6.64] ;  /* 0x0000000a06077981 */ /* 0x000ea2000c1e1900 */
[----:B------:R-:W-:Y:S01]  /*2dc0*/  HFMA2 R9, -RZ, RZ, 0.96630859375, -0.0022525787353515625 ;  /* 0x3bbb989dff097431 */ /* 0x000fe200000001ff */
[----:B------:R-:W-:Y:S01]  /*2dd0*/  MOV R11, 0x437c0000 ;  /* 0x437c0000000b7802 */ /* 0x000fe20000000f00 */
[----:B------:R-:W0:Y:S01]  /*2de0*/  MUFU.RCP R2, R3 ;  /* 0x0000000300027308 */ /* 0x000e220000001000 */
[----:B------:R-:W-:Y:S01]  /*2df0*/  BSSY.RECONVERGENT B2, `(.L_x_43) ;  /* 0x0000014000027945 */ /* 0x000fe20003800200 */
[----:B--2---:R-:W-:Y:S01]  /*2e00*/  FADD R4, R7, -R4 ;  /* 0x8000000407047221 */ /* 0x004fe20000000000 */
[----:B0-----:R-:W-:-:S03]  /*2e10*/  FFMA R7, R2, -R3, 1 ;  /* 0x3f80000002077423 */ /* 0x001fc60000000803 */
[----:B------:R-:W-:-:S04]  /*2e20*/  FFMA.SAT R0, R4, R9, 0.5 ;  /* 0x3f00000004007423 */ /* 0x000fc80000002009 */
[----:B------:R-:W-:-:S04]  /*2e30*/  FFMA.RM R0, R0, R11, 12582913 ;  /* 0x4b40000100007423 */ /* 0x000fc8000000400b */
[C---:B------:R-:W-:Y:S01]  /*2e40*/  FADD R9, R0.reuse, -12583039 ;  /* 0xcb40007f00097421 */ /* 0x040fe20000000000 */
[----:B------:R-:W-:-:S03]  /*2e50*/  SHF.L.U32 R0, R0, 0x17, RZ ;  /* 0x0000001700007819 */ /* 0x000fc600000006ff */
[----:B------:R-:W-:-:S04]  /*2e60*/  FFMA R9, R4, 1.4426950216293334961, -R9 ;  /* 0x3fb8aa3b04097823 */ /* 0x000fc80000000809 */
[----:B------:R-:W-:-:S06]  /*2e70*/  FFMA R9, R4, 1.925963033500011079e-08, R9 ;  /* 0x32a5706004097823 */ /* 0x000fcc0000000009 */
        /* <DEDUP_REMOVED lines=11> */
.L_x_44:
[----:B------:R-:W-:Y:S05]  /*2f30*/  BSYNC.RECONVERGENT B2 ;  /* 0x0000000000027941 */ /* 0x000fea0003800200 */
.L_x_43:
[----:B------:R-:W0:Y:S02]  /*2f40*/  LDC.64 R2, c[0x0][0x388] ;  /* 0x0000e200ff027b82 */ /* 0x000e240000000a00 */
[----:B0-----:R-:W-:-:S05]  /*2f50*/  IMAD.WIDE R2, R5, 0x4, R2 ;  /* 0x0000000405027825 */ /* 0x001fca00078e0202 */
[----:B------:R-:W-:Y:S01]  /*2f60*/  STG.E desc[UR10][R2.64], R7 ;  /* 0x0000000702007986 */ /* 0x000fe2000c10190a */
[----:B------:R-:W-:Y:S05]  /*2f70*/  EXIT ;  /* 0x000000000000794d */ /* 0x000fea0003800000 */
        .weak           $__internal_0_$__cuda_sm3x_div_rn_noftz_f32_slowpath
        .type           $__internal_0_$__cuda_sm3x_div_rn_noftz_f32_slowpath,@function
        .size           $__internal_0_$__cuda_sm3x_div_rn_noftz_f32_slowpath,(.L_x_57 - $__internal_0_$__cuda_sm3x_div_rn_noftz_f32_slowpath)
$__internal_0_$__cuda_sm3x_div_rn_noftz_f32_slowpath:
[----:B------:R-:W-:Y:S01]  /*2f80*/  SHF.R.U32.HI R7, RZ, 0x17, R3 ;  /* 0x00000017ff077819 */ /* 0x000fe20000011603 */
[----:B------:R-:W-:Y:S01]  /*2f90*/  BSSY.RECONVERGENT B0, `(.L_x_45) ;  /* 0x0000063000007945 */ /* 0x000fe20003800200 */
[----:B------:R-:W-:Y:S02]  /*2fa0*/  SHF.R.U32.HI R9, RZ, 0x17, R0 ;  /* 0x00000017ff097819 */ /* 0x000fe40000011600 */
[----:B------:R-:W-:Y:S02]  /*2fb0*/  LOP3.LUT R7, R7, 0xff, RZ, 0xc0, !PT ;  /* 0x000000ff07077812 */ /* 0x000fe400078ec0ff */
[----:B------:R-:W-:Y:S02]  /*2fc0*/  LOP3.LUT R9, R9, 0xff, RZ, 0xc0, !PT ;  /* 0x000000ff09097812 */ /* 0x000fe400078ec0ff */
[----:B------:R-:W-:Y:S02]  /*2fd0*/  IADD3 R12, PT, PT, R7, -0x1, RZ ;  /* 0xffffffff070c7810 */ /* 0x000fe40007ffe0ff */
[----:B------:R-:W-:-:S02]  /*2fe0*/  IADD3 R13, PT, PT, R9, -0x1, RZ ;  /* 0xffffffff090d7810 */ /* 0x000fc40007ffe0ff */
[----:B------:R-:W-:Y:S02]  /*2ff0*/  ISETP.GT.U32.AND P0, PT, R12, 0xfd, PT ;  /* 0x000000fd0c00780c */ /* 0x000fe40003f04070 */
[----:B------:R-:W-:Y:S02]  /*3000*/  MOV R17, R3 ;  /* 0x0000000300117202 */ /* 0x000fe40000000f00 */
[----:B------:R-:W-:-:S13]  /*3010*/  ISETP.GT.U32.OR P0, PT, R13, 0xfd, P0 ;  /* 0x000000fd0d00780c */ /* 0x000fda0000704470 */
[----:B------:R-:W-:Y:S01]  /*3020*/  @!P0 MOV R8, RZ ;  /* 0x000000ff00088202 */ /* 0x000fe20000000f00 */
[----:B------:R-:W-:Y:S06]  /*3030*/  @!P0 BRA `(.L_x_46) ;  /* 0x00000000005c8947 */ /* 0x000fec0003800000 */
[----:B------:R-:W-:Y:S02]  /*3040*/  FSETP.GTU.FTZ.AND P0, PT, |R0|, +INF , PT ;  /* 0x7f8000000000780b */ /* 0x000fe40003f1c200 */
[----:B------:R-:W-:-:S04]  /*3050*/  FSETP.GTU.FTZ.AND P1, PT, |R3|, +INF , PT ;  /* 0x7f8000000300780b */ /* 0x000fc80003f3c200 */
[----:B------:R-:W-:-:S13]  /*3060*/  PLOP3.LUT P0, PT, P0, P1, PT, 0xf8, 0x8f ;  /* 0x00000000008f781c */ /* 0x000fda0000703f70 */
[----:B------:R-:W-:Y:S05]  /*3070*/  @P0 BRA `(.L_x_47) ;  /* 0x00000004004c0947 */ /* 0x000fea0003800000 */
[----:B------:R-:W-:-:S13]  /*3080*/  LOP3.LUT P0, RZ, R17, 0x7fffffff, R0, 0xc8, !PT ;  /* 0x7fffffff11ff7812 */ /* 0x000fda000780c800 */
[----:B------:R-:W-:Y:S05]  /*3090*/  @!P0 BRA `(.L_x_48) ;  /* 0x00000004003c8947 */ /* 0x000fea0003800000 */
[C---:B------:R-:W-:Y:S02]  /*30a0*/  FSETP.NEU.FTZ.AND P3, PT, |R0|.reuse, +INF , PT ;  /* 0x7f8000000000780b */ /* 0x040fe40003f7d200 */
[----:B------:R-:W-:Y:S02]  /*30b0*/  FSETP.NEU.FTZ.AND P1, PT, |R3|, +INF , PT ;  /* 0x7f8000000300780b */ /* 0x000fe40003f3d200 */
[----:B------:R-:W-:-:S11]  /*30c0*/  FSETP.NEU.FTZ.AND P0, PT, |R0|, +INF , PT ;  /* 0x7f8000000000780b */ /* 0x000fd60003f1d200 */
[----:B------:R-:W-:Y:S05]  /*30d0*/  @!P1 BRA !P3, `(.L_x_48) ;  /* 0x00000004002c9947 */ /* 0x000fea0005800000 */
[----:B------:R-:W-:-:S04]  /*30e0*/  LOP3.LUT P3, RZ, R0, 0x7fffffff, RZ, 0xc0, !PT ;  /* 0x7fffffff00ff7812 */ /* 0x000fc8000786c0ff */
[----:B------:R-:W-:-:S13]  /*30f0*/  PLOP3.LUT P1, PT, P1, P3, PT, 0x2f, 0xf2 ;  /* 0x0000000000f2781c */ /* 0x000fda0000f26577 */
[----:B------:R-:W-:Y:S05]  /*3100*/  @P1 BRA `(.L_x_49) ;  /* 0x0000000400181947 */ /* 0x000fea0003800000 */
[----:B------:R-:W-:-:S04]  /*3110*/  LOP3.LUT P1, RZ, R17, 0x7fffffff, RZ, 0xc0, !PT ;  /* 0x7fffffff11ff7812 */ /* 0x000fc8000782c0ff */
[----:B------:R-:W-:-:S13]  /*3120*/  PLOP3.LUT P0, PT, P0, P1, PT, 0x2f, 0xf2 ;  /* 0x0000000000f2781c */ /* 0x000fda0000702577 */
[----:B------:R-:W-:Y:S05]  /*3130*/  @P0 BRA `(.L_x_50) ;  /* 0x0000000400000947 */ /* 0x000fea0003800000 */
[----:B------:R-:W-:Y:S02]  /*3140*/  ISETP.GE.AND P0, PT, R13, RZ, PT ;  /* 0x000000ff0d00720c */ /* 0x000fe40003f06270 */
[----:B------:R-:W-:-:S11]  /*3150*/  ISETP.GE.AND P1, PT, R12, RZ, PT ;  /* 0x000000ff0c00720c */ /* 0x000fd60003f26270 */
[----:B------:R-:W-:Y:S01]  /*3160*/  @P0 MOV R8, RZ ;  /* 0x000000ff00080202 */ /* 0x000fe20000000f00 */
[----:B------:R-:W-:Y:S01]  /*3170*/  @!P0 FFMA R0, R0, 1.84467440737095516160e+19, RZ ;  /* 0x5f80000000008823 */ /* 0x000fe200000000ff */
[----:B------:R-:W-:Y:S01]  /*3180*/  @!P0 MOV R8, 0xffffffc0 ;  /* 0xffffffc000088802 */ /* 0x000fe20000000f00 */
[----:B------:R-:W-:-:S03]  /*3190*/  @!P1 FFMA R17, R3, 1.84467440737095516160e+19, RZ ;  /* 0x5f80000003119823 */ /* 0x000fc600000000ff */
[----:B------:R-:W-:-:S07]  /*31a0*/  @!P1 IADD3 R8, PT, PT, R8, 0x40, RZ ;  /* 0x0000004008089810 */ /* 0x000fce0007ffe0ff */
.L_x_46:
[----:B------:R-:W-:Y:S01]  /*31b0*/  LEA R12, R7, 0xc0800000, 0x17 ;  /* 0xc0800000070c7811 */ /* 0x000fe200078eb8ff */
[----:B------:R-:W-:Y:S01]  /*31c0*/  BSSY.RECONVERGENT B1, `(.L_x_51) ;  /* 0x0000036000017945 */ /* 0x000fe20003800200 */
[----:B------:R-:W-:Y:S02]  /*31d0*/  IADD3 R9, PT, PT, R9, -0x7f, RZ ;  /* 0xffffff8109097810 */ /* 0x000fe40007ffe0ff */
[----:B------:R-:W-:-:S03]  /*31e0*/  IADD3 R21, PT, PT, -R12, R17, RZ ;  /* 0x000000110c157210 */ /* 0x000fc60007ffe1ff */
[----:B------:R-:W-:Y:S01]  /*31f0*/  IMAD R0, R9, -0x800000, R0 ;  /* 0xff80000009007824 */ /* 0x000fe200078e0200 */
[----:B------:R-:W0:Y:S01]  /*3200*/  MUFU.RCP R12, R21 ;  /* 0x00000015000c7308 */ /* 0x000e220000001000 */
[----:B------:R-:W-:Y:S01]  /*3210*/  FADD.FTZ R13, -R21, -RZ ;  /* 0x800000ff150d7221 */ /* 0x000fe20000010100 */
[----:B------:R-:W-:-:S04]  /*3220*/  IADD3 R9, PT, PT, R9, 0x7f, -R7 ;  /* 0x0000007f09097810 */ /* 0x000fc80007ffe807 */
[----:B------:R-:W-:Y:S01]  /*3230*/  IADD3 R9, PT, PT, R9, R8, RZ ;  /* 0x0000000809097210 */ /* 0x000fe20007ffe0ff */
[----:B0-----:R-:W-:-:S04]  /*3240*/  FFMA R17, R12, R13, 1 ;  /* 0x3f8000000c117423 */ /* 0x001fc8000000000d */
[----:B------:R-:W-:-:S04]  /*3250*/  FFMA R17, R12, R17, R12 ;  /* 0x000000110c117223 */ /* 0x000fc8000000000c */
[----:B------:R-:W-:-:S04]  /*3260*/  FFMA R12, R0, R17, RZ ;  /* 0x00000011000c7223 */ /* 0x000fc800000000ff */
[----:B------:R-:W-:-:S04]  /*3270*/  FFMA R20, R13, R12, R0 ;  /* 0x0000000c0d147223 */ /* 0x000fc80000000000 */
[----:B------:R-:W-:-:S04]  /*3280*/  FFMA R20, R17, R20, R12 ;  /* 0x0000001411147223 */ /* 0x000fc8000000000c */
[----:B------:R-:W-:-:S04]  /*3290*/  FFMA R13, R13, R20, R0 ;  /* 0x000000140d0d7223 */ /* 0x000fc80000000000 */
[----:B------:R-:W-:-:S05]  /*32a0*/  FFMA R0, R17, R13, R20 ;  /* 0x0000000d11007223 */ /* 0x000fca0000000014 */
[----:B------:R-:W-:-:S04]  /*32b0*/  SHF.R.U32.HI R7, RZ, 0x17, R0 ;  /* 0x00000017ff077819 */ /* 0x000fc80000011600 */
[----:B------:R-:W-:-:S04]  /*32c0*/  LOP3.LUT R8, R7, 0xff, RZ, 0xc0, !PT ;  /* 0x000000ff07087812 */ /* 0x000fc800078ec0ff */
[----:B------:R-:W-:-:S04]  /*32d0*/  IADD3 R7, PT, PT, R8, R9, RZ ;  /* 0x0000000908077210 */ /* 0x000fc80007ffe0ff */
[----:B------:R-:W-:-:S04]  /*32e0*/  IADD3 R8, PT, PT, R7, -0x1, RZ ;  /* 0xffffffff07087810 */ /* 0x000fc80007ffe0ff */
[----:B------:R-:W-:-:S13]  /*32f0*/  ISETP.GE.U32.AND P0, PT, R8, 0xfe, PT ;  /* 0x000000fe0800780c */ /* 0x000fda0003f06070 */
[----:B------:R-:W-:Y:S05]  /*3300*/  @!P0 BRA `(.L_x_52) ;  /* 0x0000000000808947 */ /* 0x000fea0003800000 */
[----:B------:R-:W-:-:S13]  /*3310*/  ISETP.GT.AND P0, PT, R7, 0xfe, PT ;  /* 0x000000fe0700780c */ /* 0x000fda0003f04270 */
[----:B------:R-:W-:Y:S05]  /*3320*/  @P0 BRA `(.L_x_53) ;  /* 0x00000000006c0947 */ /* 0x000fea0003800000 */
[----:B------:R-:W-:-:S13]  /*3330*/  ISETP.GE.AND P0, PT, R7, 0x1, PT ;  /* 0x000000010700780c */ /* 0x000fda0003f06270 */
[----:B------:R-:W-:Y:S05]  /*3340*/  @P0 BRA `(.L_x_54) ;  /* 0x0000000000740947 */ /* 0x000fea0003800000 */
[----:B------:R-:W-:Y:S02]  /*3350*/  ISETP.GE.AND P0, PT, R7, -0x18, PT ;  /* 0xffffffe80700780c */ /* 0x000fe40003f06270 */
[----:B------:R-:W-:-:S11]  /*3360*/  LOP3.LUT R0, R0, 0x80000000, RZ, 0xc0, !PT ;  /* 0x8000000000007812 */ /* 0x000fd600078ec0ff */
[----:B------:R-:W-:Y:S05]  /*3370*/  @!P0 BRA `(.L_x_54) ;  /* 0x0000000000688947 */ /* 0x000fea0003800000 */
[CCC-:B------:R-:W-:Y:S01]  /*3380*/  FFMA.RZ R8, R17.reuse, R13.reuse, R20.reuse ;  /* 0x0000000d11087223 */ /* 0x1c0fe2000000c014 */
[CCC-:B------:R-:W-:Y:S01]  /*3390*/  FFMA.RP R9, R17.reuse, R13.reuse, R20.reuse ;  /* 0x0000000d11097223 */ /* 0x1c0fe20000008014 */
[----:B------:R-:W-:Y:S01]  /*33a0*/  FFMA.RM R20, R17, R13, R20 ;  /* 0x0000000d11147223 */ /* 0x000fe20000004014 */
[C---:B------:R-:W-:Y:S02]  /*33b0*/  IADD3 R12, PT, PT, R7.reuse, 0x20, RZ ;  /* 0x00000020070c7810 */ /* 0x040fe40007ffe0ff */
[----:B------:R-:W-:Y:S02]  /*33c0*/  LOP3.LUT R8, R8, 0x7fffff, RZ, 0xc0, !PT ;  /* 0x007fffff08087812 */ /* 0x000fe400078ec0ff */
[C---:B------:R-:W-:Y:S02]  /*33d0*/  ISETP.NE.AND P3, PT, R7.reuse, RZ, PT ;  /* 0x000000ff0700720c */ /* 0x040fe40003f65270 */
[----:B------:R-:W-:Y:S02]  /*33e0*/  LOP3.LUT R13, R8, 0x800000, RZ, 0xfc, !PT ;  /* 0x00800000080d7812 */ /* 0x000fe400078efcff */
[----:B------:R-:W-:-:S02]  /*33f0*/  ISETP.NE.AND P1, PT, R7, RZ, PT ;  /* 0x000000ff0700720c */ /* 0x000fc40003f25270 */
[----:B------:R-:W-:Y:S02]  /*3400*/  IADD3 R7, PT, PT, -R7, RZ, RZ ;  /* 0x000000ff07077210 */ /* 0x000fe40007ffe1ff */
[----:B------:R-:W-:Y:S02]  /*3410*/  SHF.L.U32 R12, R13, R12, RZ ;  /* 0x0000000c0d0c7219 */ /* 0x000fe400000006ff */
[----:B------:R-:W-:Y:S02]  /*3420*/  FSETP.NEU.FTZ.AND P0, PT, R9, R20, PT ;  /* 0x000000140900720b */ /* 0x000fe40003f1d000 */
[----:B------:R-:W-:Y:S02]  /*3430*/  SEL R8, R7, RZ, P3 ;  /* 0x000000ff07087207 */ /* 0x000fe40001800000 */
[----:B------:R-:W-:Y:S02]  /*3440*/  ISETP.NE.AND P1, PT, R12, RZ, P1 ;  /* 0x000000ff0c00720c */ /* 0x000fe40000f25270 */
[----:B------:R-:W-:-:S02]  /*3450*/  SHF.R.U32.HI R8, RZ, R8, R13 ;  /* 0x00000008ff087219 */ /* 0x000fc4000001160d */
[----:B------:R-:W-:Y:S02]  /*3460*/  PLOP3.LUT P0, PT, P0, P1, PT, 0xf8, 0x8f ;  /* 0x00000000008f781c */ /* 0x000fe40000703f70 */
[----:B------:R-:W-:Y:S02]  /*3470*/  SHF.R.U32.HI R12, RZ, 0x1, R8 ;  /* 0x00000001ff0c7819 */ /* 0x000fe40000011608 */
[----:B------:R-:W-:-:S04]  /*3480*/  SEL R7, RZ, 0x1, !P0 ;  /* 0x00000001ff077807 */ /* 0x000fc80004000000 */
[----:B------:R-:W-:-:S04]  /*3490*/  LOP3.LUT R7, R7, 0x1, R12, 0xf8, !PT ;  /* 0x0000000107077812 */ /* 0x000fc800078ef80c */
[----:B------:R-:W-:-:S04]  /*34a0*/  LOP3.LUT R7, R7, R8, RZ, 0xc0, !PT ;  /* 0x0000000807077212 */ /* 0x000fc800078ec0ff */
[----:B------:R-:W-:-:S04]  /*34b0*/  IADD3 R7, PT, PT, R12, R7, RZ ;  /* 0x000000070c077210 */ /* 0x000fc80007ffe0ff */
[----:B------:R-:W-:Y:S01]  /*34c0*/  LOP3.LUT R0, R7, R0, RZ, 0xfc, !PT ;  /* 0x0000000007007212 */ /* 0x000fe200078efcff */
[----:B------:R-:W-:Y:S06]  /*34d0*/  BRA `(.L_x_54) ;  /* 0x0000000000107947 */ /* 0x000fec0003800000 */
.L_x_53:
[----:B------:R-:W-:-:S04]  /*34e0*/  LOP3.LUT R0, R0, 0x80000000, RZ, 0xc0, !PT ;  /* 0x8000000000007812 */ /* 0x000fc800078ec0ff */
[----:B------:R-:W-:Y:S01]  /*34f0*/  LOP3.LUT R0, R0, 0x7f800000, RZ, 0xfc, !PT ;  /* 0x7f80000000007812 */ /* 0x000fe200078efcff */
[----:B------:R-:W-:Y:S06]  /*3500*/  BRA `(.L_x_54) ;  /* 0x0000000000047947 */ /* 0x000fec0003800000 */
.L_x_52:
[----:B------:R-:W-:-:S07]  /*3510*/  LEA R0, R9, R0, 0x17 ;  /* 0x0000000009007211 */ /* 0x000fce00078eb8ff */
.L_x_54:
[----:B------:R-:W-:Y:S05]  /*3520*/  BSYNC.RECONVERGENT B1 ;  /* 0x0000000000017941 */ /* 0x000fea0003800200 */
.L_x_51:
[----:B------:R-:W-:Y:S05]  /*3530*/  BRA `(.L_x_55) ;  /* 0x0000000000207947 */ /* 0x000fea0003800000 */
.L_x_50:
[----:B------:R-:W-:-:S04]  /*3540*/  LOP3.LUT R0, R17, 0x80000000, R0, 0x48, !PT ;  /* 0x8000000011007812 */ /* 0x000fc800078e4800 */
[----:B------:R-:W-:Y:S01]  /*3550*/  LOP3.LUT R0, R0, 0x7f800000, RZ, 0xfc, !PT ;  /* 0x7f80000000007812 */ /* 0x000fe200078efcff */
[----:B------:R-:W-:Y:S06]  /*3560*/  BRA `(.L_x_55) ;  /* 0x0000000000147947 */ /* 0x000fec0003800000 */
.L_x_49:
[----:B------:R-:W-:Y:S01]  /*3570*/  LOP3.LUT R0, R17, 0x80000000, R0, 0x48, !PT ;  /* 0x8000000011007812 */ /* 0x000fe200078e4800 */
[----:B------:R-:W-:Y:S06]  /*3580*/  BRA `(.L_x_55) ;  /* 0x00000000000c7947 */ /* 0x000fec0003800000 */
.L_x_48:
[----:B------:R-:W0:Y:S01]  /*3590*/  MUFU.RSQ R0, -QNAN ;  /* 0xffc0000000007908 */ /* 0x000e220000001400 */
[----:B------:R-:W-:Y:S05]  /*35a0*/  BRA `(.L_x_55) ;  /* 0x0000000000047947 */ /* 0x000fea0003800000 */
.L_x_47:
[----:B------:R-:W-:-:S07]  /*35b0*/  FADD.FTZ R0, R0, R3 ;  /* 0x0000000300007221 */ /* 0x000fce0000010000 */
.L_x_55:
[----:B------:R-:W-:Y:S05]  /*35c0*/  BSYNC.RECONVERGENT B0 ;  /* 0x0000000000007941 */ /* 0x000fea0003800200 */
.L_x_45:
[----:B------:R-:W-:Y:S01]  /*35d0*/  HFMA2 R9, -RZ, RZ, 0, 0 ;  /* 0x00000000ff097431 */ /* 0x000fe200000001ff */
[----:B------:R-:W-:Y:S02]  /*35e0*/  MOV R8, R2 ;  /* 0x0000000200087202 */ /* 0x000fe40000000f00 */
[----:B0-----:R-:W-:Y:S02]  /*35f0*/  MOV R7, R0 ;  /* 0x0000000000077202 */ /* 0x001fe40000000f00 */
[----:B------:R-:W-:Y:S05]  /*3600*/  RET.REL.NODEC R8 `(_Z17softmax_kernel_v1PKfPfii) ;  /* 0xffffffc8087c7950 */ /* 0x000fea0003c3ffff */
.L_x_56:
[----:B------:R-:W-:-:S00]  /*3610*/  BRA `(.L_x_56) ;  /* 0xfffffffc00fc7947 */ /* 0x000fc0000383ffff */
[----:B------:R-:W-:-:S00]  /*3620*/  NOP ;  /* 0x0000000000007918 */ /* 0x000fc00000000000 */
        /* <DEDUP_REMOVED lines=13> */
.L_x_57:


//--------------------- .nv.shared.reserved.0     --------------------------
	.section	.nv.shared.reserved.0,"aw",@nobits
	.weak		__nv_reservedSMEM_offset_0_alias
	.size		__nv_reservedSMEM_offset_0_alias, 0, 64
	.other		__nv_reservedSMEM_offset_0_alias,@"STO_CUDA_RESERVED_SHARED STV_DEFAULT"
__nv_reservedSMEM_offset_0_alias:
	.zero		0
	.zero		64


//--------------------- .nv.constant0._Z17softmax_kernel_v1PKfPfii --------------------------
	.section	.nv.constant0._Z17softmax_kernel_v1PKfPfii,"a",@progbits
	.sectionflags	@""
	.align	4
.nv.constant0._Z17softmax_kernel_v1PKfPfii:
	.zero		920


//--------------------- SYMBOLS --------------------------

	.type		.nv.reservedSmem.offset0,@object
	.size		.nv.reservedSmem.offset0,0x4
